//
// Generated by NVIDIA NVVM Compiler
//
// Compiler Build ID: CL-36424714
// Cuda compilation tools, release 13.0, V13.0.88
// Based on NVVM 20.0.0
//

.version 9.0
.target sm_100
.address_size 64

	// .globl	_Z24nppiExp_8u_C1RSfs_kernelPKhiPhiiii

.visible .entry _Z24nppiExp_8u_C1RSfs_kernelPKhiPhiiii(
	.param .u64 .ptr .align 1 _Z24nppiExp_8u_C1RSfs_kernelPKhiPhiiii_param_0,
	.param .u32 _Z24nppiExp_8u_C1RSfs_kernelPKhiPhiiii_param_1,
	.param .u64 .ptr .align 1 _Z24nppiExp_8u_C1RSfs_kernelPKhiPhiiii_param_2,
	.param .u32 _Z24nppiExp_8u_C1RSfs_kernelPKhiPhiiii_param_3,
	.param .u32 _Z24nppiExp_8u_C1RSfs_kernelPKhiPhiiii_param_4,
	.param .u32 _Z24nppiExp_8u_C1RSfs_kernelPKhiPhiiii_param_5,
	.param .u32 _Z24nppiExp_8u_C1RSfs_kernelPKhiPhiiii_param_6
)
{
	.reg .pred 	%p<12>;
	.reg .b16 	%rs<5>;
	.reg .b32 	%r<35>;
	.reg .b32 	%f<32>;
	.reg .b64 	%rd<12>;

	ld.param.u64 	%rd2, [_Z24nppiExp_8u_C1RSfs_kernelPKhiPhiiii_param_0];
	ld.param.u32 	%r6, [_Z24nppiExp_8u_C1RSfs_kernelPKhiPhiiii_param_1];
	ld.param.u64 	%rd3, [_Z24nppiExp_8u_C1RSfs_kernelPKhiPhiiii_param_2];
	ld.param.u32 	%r7, [_Z24nppiExp_8u_C1RSfs_kernelPKhiPhiiii_param_3];
	ld.param.u32 	%r9, [_Z24nppiExp_8u_C1RSfs_kernelPKhiPhiiii_param_4];
	ld.param.u32 	%r10, [_Z24nppiExp_8u_C1RSfs_kernelPKhiPhiiii_param_5];
	ld.param.u32 	%r8, [_Z24nppiExp_8u_C1RSfs_kernelPKhiPhiiii_param_6];
	mov.u32 	%r12, %ctaid.x;
	mov.u32 	%r13, %ntid.x;
	mov.u32 	%r14, %tid.x;
	mad.lo.s32 	%r1, %r12, %r13, %r14;
	mov.u32 	%r15, %ctaid.y;
	mov.u32 	%r16, %ntid.y;
	mov.u32 	%r17, %tid.y;
	mad.lo.s32 	%r18, %r15, %r16, %r17;
	setp.ge.s32 	%p1, %r1, %r9;
	setp.ge.s32 	%p2, %r18, %r10;
	or.pred  	%p3, %p1, %p2;
	@%p3 bra 	$L__BB0_17;
	cvta.to.global.u64 	%rd4, %rd2;
	cvta.to.global.u64 	%rd5, %rd3;
	mul.lo.s32 	%r19, %r6, %r18;
	cvt.s64.s32 	%rd6, %r19;
	cvt.s64.s32 	%rd7, %r1;
	add.s64 	%rd8, %rd6, %rd7;
	add.s64 	%rd9, %rd4, %rd8;
	mul.lo.s32 	%r20, %r7, %r18;
	cvt.s64.s32 	%rd10, %r20;
	add.s64 	%rd11, %rd10, %rd7;
	add.s64 	%rd1, %rd5, %rd11;
	ld.global.u8 	%rs1, [%rd9];
	setp.ne.s32 	%p4, %r8, 0;
	@%p4 bra 	$L__BB0_15;
	mov.b32 	%r34, 1;
	setp.gt.s16 	%p5, %rs1, 2;
	@%p5 bra 	$L__BB0_7;
	setp.eq.s16 	%p9, %rs1, 0;
	@%p9 bra 	$L__BB0_16;
	setp.eq.s16 	%p10, %rs1, 1;
	@%p10 bra 	$L__BB0_11;
	setp.eq.s16 	%p11, %rs1, 2;
	@%p11 bra 	$L__BB0_6;
	bra.uni 	$L__BB0_14;
$L__BB0_6:
	mov.b32 	%r34, 7;
	bra.uni 	$L__BB0_16;
$L__BB0_7:
	setp.eq.s16 	%p6, %rs1, 3;
	@%p6 bra 	$L__BB0_12;
	setp.eq.s16 	%p7, %rs1, 4;
	@%p7 bra 	$L__BB0_13;
	setp.eq.s16 	%p8, %rs1, 5;
	@%p8 bra 	$L__BB0_10;
	bra.uni 	$L__BB0_14;
$L__BB0_10:
	mov.b32 	%r34, 148;
	bra.uni 	$L__BB0_16;
$L__BB0_11:
	mov.b32 	%r34, 3;
	bra.uni 	$L__BB0_16;
$L__BB0_12:
	mov.b32 	%r34, 20;
	bra.uni 	$L__BB0_16;
$L__BB0_13:
	mov.b32 	%r34, 55;
	bra.uni 	$L__BB0_16;
$L__BB0_14:
	cvt.rn.f32.u16 	%f18, %rs1;
	mul.f32 	%f19, %f18, 0f3F8C9EED;
	fma.rn.f32 	%f20, %f19, 0f3BBB989D, 0f3F000000;
	cvt.sat.f32.f32 	%f21, %f20;
	mov.f32 	%f22, 0f4B400001;
	mov.f32 	%f23, 0f437C0000;
	fma.rm.f32 	%f24, %f21, %f23, %f22;
	add.f32 	%f25, %f24, 0fCB40007F;
	neg.f32 	%f26, %f25;
	fma.rn.f32 	%f27, %f19, 0f3FB8AA3B, %f26;
	fma.rn.f32 	%f28, %f19, 0f32A57060, %f27;
	mov.b32 	%r31, %f24;
	shl.b32 	%r32, %r31, 23;
	mov.b32 	%f29, %r32;
	ex2.approx.ftz.f32 	%f30, %f28;
	fma.rn.f32 	%f31, %f30, %f29, 0f3F000000;
	cvt.rzi.s32.f32 	%r34, %f31;
	bra.uni 	$L__BB0_16;
$L__BB0_15:
	cvt.rn.f32.u16 	%f1, %rs1;
	div.rn.f32 	%f2, %f1, 0f437F0000;
	mul.f32 	%f3, %f2, 0f40A00000;
	fma.rn.f32 	%f4, %f3, 0f3BBB989D, 0f3F000000;
	cvt.sat.f32.f32 	%f5, %f4;
	mov.f32 	%f6, 0f4B400001;
	mov.f32 	%f7, 0f437C0000;
	fma.rm.f32 	%f8, %f5, %f7, %f6;
	add.f32 	%f9, %f8, 0fCB40007F;
	neg.f32 	%f10, %f9;
	fma.rn.f32 	%f11, %f3, 0f3FB8AA3B, %f10;
	fma.rn.f32 	%f12, %f3, 0f32A57060, %f11;
	mov.b32 	%r21, %f8;
	shl.b32 	%r22, %r21, 23;
	mov.b32 	%f13, %r22;
	ex2.approx.ftz.f32 	%f14, %f12;
	mul.f32 	%f15, %f14, %f13;
	mov.b32 	%r23, 1;
	shl.b32 	%r24, %r23, %r8;
	cvt.rn.f32.s32 	%f16, %r24;
	fma.rn.f32 	%f17, %f15, %f16, 0f3F000000;
	cvt.rzi.s32.f32 	%r34, %f17;
$L__BB0_16:
	min.s32 	%r33, %r34, 255;
	st.global.u8 	[%rd1], %r33;
$L__BB0_17:
	ret;

}
	// .globl	_Z25nppiExp_16u_C1RSfs_kernelPKtiPtiiii
.visible .entry _Z25nppiExp_16u_C1RSfs_kernelPKtiPtiiii(
	.param .u64 .ptr .align 1 _Z25nppiExp_16u_C1RSfs_kernelPKtiPtiiii_param_0,
	.param .u32 _Z25nppiExp_16u_C1RSfs_kernelPKtiPtiiii_param_1,
	.param .u64 .ptr .align 1 _Z25nppiExp_16u_C1RSfs_kernelPKtiPtiiii_param_2,
	.param .u32 _Z25nppiExp_16u_C1RSfs_kernelPKtiPtiiii_param_3,
	.param .u32 _Z25nppiExp_16u_C1RSfs_kernelPKtiPtiiii_param_4,
	.param .u32 _Z25nppiExp_16u_C1RSfs_kernelPKtiPtiiii_param_5,
	.param .u32 _Z25nppiExp_16u_C1RSfs_kernelPKtiPtiiii_param_6
)
{
	.reg .pred 	%p<4>;
	.reg .b16 	%rs<2>;
	.reg .b32 	%r<24>;
	.reg .b32 	%f<18>;
	.reg .b64 	%rd<12>;

	ld.param.u64 	%rd1, [_Z25nppiExp_16u_C1RSfs_kernelPKtiPtiiii_param_0];
	ld.param.u32 	%r3, [_Z25nppiExp_16u_C1RSfs_kernelPKtiPtiiii_param_1];
	ld.param.u64 	%rd2, [_Z25nppiExp_16u_C1RSfs_kernelPKtiPtiiii_param_2];
	ld.param.u32 	%r4, [_Z25nppiExp_16u_C1RSfs_kernelPKtiPtiiii_param_3];
	ld.param.u32 	%r6, [_Z25nppiExp_16u_C1RSfs_kernelPKtiPtiiii_param_4];
	ld.param.u32 	%r7, [_Z25nppiExp_16u_C1RSfs_kernelPKtiPtiiii_param_5];
	ld.param.u32 	%r5, [_Z25nppiExp_16u_C1RSfs_kernelPKtiPtiiii_param_6];
	mov.u32 	%r9, %ctaid.x;
	mov.u32 	%r10, %ntid.x;
	mov.u32 	%r11, %tid.x;
	mad.lo.s32 	%r1, %r9, %r10, %r11;
	mov.u32 	%r12, %ctaid.y;
	mov.u32 	%r13, %ntid.y;
	mov.u32 	%r14, %tid.y;
	mad.lo.s32 	%r15, %r12, %r13, %r14;
	setp.ge.s32 	%p1, %r1, %r6;
	setp.ge.s32 	%p2, %r15, %r7;
	or.pred  	%p3, %p1, %p2;
	@%p3 bra 	$L__BB1_2;
	cvta.to.global.u64 	%rd3, %rd1;
	cvta.to.global.u64 	%rd4, %rd2;
	mul.lo.s32 	%r16, %r3, %r15;
	cvt.s64.s32 	%rd5, %r16;
	add.s64 	%rd6, %rd3, %rd5;
	mul.wide.s32 	%rd7, %r1, 2;
	add.s64 	%rd8, %rd6, %rd7;
	mul.lo.s32 	%r17, %r4, %r15;
	cvt.s64.s32 	%rd9, %r17;
	add.s64 	%rd10, %rd4, %rd9;
	add.s64 	%rd11, %rd10, %rd7;
	ld.global.u16 	%rs1, [%rd8];
	cvt.rn.f32.u16 	%f1, %rs1;
	div.rn.f32 	%f2, %f1, 0f477FFF00;
	mul.f32 	%f3, %f2, 0f41200000;
	fma.rn.f32 	%f4, %f3, 0f3BBB989D, 0f3F000000;
	cvt.sat.f32.f32 	%f5, %f4;
	mov.f32 	%f6, 0f4B400001;
	mov.f32 	%f7, 0f437C0000;
	fma.rm.f32 	%f8, %f5, %f7, %f6;
	add.f32 	%f9, %f8, 0fCB40007F;
	neg.f32 	%f10, %f9;
	fma.rn.f32 	%f11, %f3, 0f3FB8AA3B, %f10;
	fma.rn.f32 	%f12, %f3, 0f32A57060, %f11;
	mov.b32 	%r18, %f8;
	shl.b32 	%r19, %r18, 23;
	mov.b32 	%f13, %r19;
	ex2.approx.ftz.f32 	%f14, %f12;
	mul.f32 	%f15, %f14, %f13;
	mov.b32 	%r20, 1;
	shl.b32 	%r21, %r20, %r5;
	cvt.rn.f32.s32 	%f16, %r21;
	fma.rn.f32 	%f17, %f15, %f16, 0f3F000000;
	cvt.rzi.s32.f32 	%r22, %f17;
	min.s32 	%r23, %r22, 65535;
	st.global.u16 	[%rd11], %r23;
$L__BB1_2:
	ret;

}
	// .globl	_Z25nppiExp_16s_C1RSfs_kernelPKsiPsiiii
.visible .entry _Z25nppiExp_16s_C1RSfs_kernelPKsiPsiiii(
	.param .u64 .ptr .align 1 _Z25nppiExp_16s_C1RSfs_kernelPKsiPsiiii_param_0,
	.param .u32 _Z25nppiExp_16s_C1RSfs_kernelPKsiPsiiii_param_1,
	.param .u64 .ptr .align 1 _Z25nppiExp_16s_C1RSfs_kernelPKsiPsiiii_param_2,
	.param .u32 _Z25nppiExp_16s_C1RSfs_kernelPKsiPsiiii_param_3,
	.param .u32 _Z25nppiExp_16s_C1RSfs_kernelPKsiPsiiii_param_4,
	.param .u32 _Z25nppiExp_16s_C1RSfs_kernelPKsiPsiiii_param_5,
	.param .u32 _Z25nppiExp_16s_C1RSfs_kernelPKsiPsiiii_param_6
)
{
	.reg .pred 	%p<4>;
	.reg .b16 	%rs<2>;
	.reg .b32 	%r<25>;
	.reg .b32 	%f<16>;
	.reg .b64 	%rd<12>;

	ld.param.u64 	%rd1, [_Z25nppiExp_16s_C1RSfs_kernelPKsiPsiiii_param_0];
	ld.param.u32 	%r3, [_Z25nppiExp_16s_C1RSfs_kernelPKsiPsiiii_param_1];
	ld.param.u64 	%rd2, [_Z25nppiExp_16s_C1RSfs_kernelPKsiPsiiii_param_2];
	ld.param.u32 	%r4, [_Z25nppiExp_16s_C1RSfs_kernelPKsiPsiiii_param_3];
	ld.param.u32 	%r6, [_Z25nppiExp_16s_C1RSfs_kernelPKsiPsiiii_param_4];
	ld.param.u32 	%r7, [_Z25nppiExp_16s_C1RSfs_kernelPKsiPsiiii_param_5];
	ld.param.u32 	%r5, [_Z25nppiExp_16s_C1RSfs_kernelPKsiPsiiii_param_6];
	mov.u32 	%r9, %ctaid.x;
	mov.u32 	%r10, %ntid.x;
	mov.u32 	%r11, %tid.x;
	mad.lo.s32 	%r1, %r9, %r10, %r11;
	mov.u32 	%r12, %ctaid.y;
	mov.u32 	%r13, %ntid.y;
	mov.u32 	%r14, %tid.y;
	mad.lo.s32 	%r15, %r12, %r13, %r14;
	setp.ge.s32 	%p1, %r1, %r6;
	setp.ge.s32 	%p2, %r15, %r7;
	or.pred  	%p3, %p1, %p2;
	@%p3 bra 	$L__BB2_2;
	cvta.to.global.u64 	%rd3, %rd1;
	cvta.to.global.u64 	%rd4, %rd2;
	mul.lo.s32 	%r16, %r3, %r15;
	cvt.s64.s32 	%rd5, %r16;
	add.s64 	%rd6, %rd3, %rd5;
	mul.wide.s32 	%rd7, %r1, 2;
	add.s64 	%rd8, %rd6, %rd7;
	mul.lo.s32 	%r17, %r4, %r15;
	cvt.s64.s32 	%rd9, %r17;
	add.s64 	%rd10, %rd4, %rd9;
	add.s64 	%rd11, %rd10, %rd7;
	ld.global.u16 	%rs1, [%rd8];
	cvt.rn.f32.s16 	%f1, %rs1;
	fma.rn.f32 	%f2, %f1, 0f3BBB989D, 0f3F000000;
	cvt.sat.f32.f32 	%f3, %f2;
	mov.f32 	%f4, 0f4B400001;
	mov.f32 	%f5, 0f437C0000;
	fma.rm.f32 	%f6, %f3, %f5, %f4;
	add.f32 	%f7, %f6, 0fCB40007F;
	neg.f32 	%f8, %f7;
	fma.rn.f32 	%f9, %f1, 0f3FB8AA3B, %f8;
	fma.rn.f32 	%f10, %f1, 0f32A57060, %f9;
	mov.b32 	%r18, %f6;
	shl.b32 	%r19, %r18, 23;
	mov.b32 	%f11, %r19;
	ex2.approx.ftz.f32 	%f12, %f10;
	mul.f32 	%f13, %f12, %f11;
	mov.b32 	%r20, 1;
	shl.b32 	%r21, %r20, %r5;
	cvt.rn.f32.s32 	%f14, %r21;
	fma.rn.f32 	%f15, %f13, %f14, 0f3F000000;
	cvt.rzi.s32.f32 	%r22, %f15;
	min.s32 	%r23, %r22, 32767;
	max.s32 	%r24, %r23, -32768;
	st.global.u16 	[%rd11], %r24;
$L__BB2_2:
	ret;

}
	// .globl	_Z22nppiExp_32f_C1R_kernelPKfiPfiii
.visible .entry _Z22nppiExp_32f_C1R_kernelPKfiPfiii(
	.param .u64 .ptr .align 1 _Z22nppiExp_32f_C1R_kernelPKfiPfiii_param_0,
	.param .u32 _Z22nppiExp_32f_C1R_kernelPKfiPfiii_param_1,
	.param .u64 .ptr .align 1 _Z22nppiExp_32f_C1R_kernelPKfiPfiii_param_2,
	.param .u32 _Z22nppiExp_32f_C1R_kernelPKfiPfiii_param_3,
	.param .u32 _Z22nppiExp_32f_C1R_kernelPKfiPfiii_param_4,
	.param .u32 _Z22nppiExp_32f_C1R_kernelPKfiPfiii_param_5
)
{
	.reg .pred 	%p<4>;
	.reg .b32 	%r<19>;
	.reg .b32 	%f<14>;
	.reg .b64 	%rd<12>;

	ld.param.u64 	%rd1, [_Z22nppiExp_32f_C1R_kernelPKfiPfiii_param_0];
	ld.param.u32 	%r3, [_Z22nppiExp_32f_C1R_kernelPKfiPfiii_param_1];
	ld.param.u64 	%rd2, [_Z22nppiExp_32f_C1R_kernelPKfiPfiii_param_2];
	ld.param.u32 	%r4, [_Z22nppiExp_32f_C1R_kernelPKfiPfiii_param_3];
	ld.param.u32 	%r5, [_Z22nppiExp_32f_C1R_kernelPKfiPfiii_param_4];
	ld.param.u32 	%r6, [_Z22nppiExp_32f_C1R_kernelPKfiPfiii_param_5];
	mov.u32 	%r8, %ctaid.x;
	mov.u32 	%r9, %ntid.x;
	mov.u32 	%r10, %tid.x;
	mad.lo.s32 	%r1, %r8, %r9, %r10;
	mov.u32 	%r11, %ctaid.y;
	mov.u32 	%r12, %ntid.y;
	mov.u32 	%r13, %tid.y;
	mad.lo.s32 	%r14, %r11, %r12, %r13;
	setp.ge.s32 	%p1, %r1, %r5;
	setp.ge.s32 	%p2, %r14, %r6;
	or.pred  	%p3, %p1, %p2;
	@%p3 bra 	$L__BB3_2;
	cvta.to.global.u64 	%rd3, %rd1;
	cvta.to.global.u64 	%rd4, %rd2;
	mul.lo.s32 	%r15, %r3, %r14;
	cvt.s64.s32 	%rd5, %r15;
	add.s64 	%rd6, %rd3, %rd5;
	mul.wide.s32 	%rd7, %r1, 4;
	add.s64 	%rd8, %rd6, %rd7;
	mul.lo.s32 	%r16, %r4, %r14;
	cvt.s64.s32 	%rd9, %r16;
	add.s64 	%rd10, %rd4, %rd9;
	add.s64 	%rd11, %rd10, %rd7;
	ld.global.f32 	%f1, [%rd8];
	fma.rn.f32 	%f2, %f1, 0f3BBB989D, 0f3F000000;
	cvt.sat.f32.f32 	%f3, %f2;
	mov.f32 	%f4, 0f4B400001;
	mov.f32 	%f5, 0f437C0000;
	fma.rm.f32 	%f6, %f3, %f5, %f4;
	add.f32 	%f7, %f6, 0fCB40007F;
	neg.f32 	%f8, %f7;
	fma.rn.f32 	%f9, %f1, 0f3FB8AA3B, %f8;
	fma.rn.f32 	%f10, %f1, 0f32A57060, %f9;
	mov.b32 	%r17, %f6;
	shl.b32 	%r18, %r17, 23;
	mov.b32 	%f11, %r18;
	ex2.approx.ftz.f32 	%f12, %f10;
	mul.f32 	%f13, %f12, %f11;
	st.global.f32 	[%rd11], %f13;
$L__BB3_2:
	ret;

}


// ===== COMPILED SASS (sm_100) =====

	.target	sm_100

	.elftype	@"ET_EXEC"


//--------------------- .note.nv.tkinfo           --------------------------
	.section	.note.nv.tkinfo,"",@"SHT_NOTE"
	.sectionflags	@"SHF_NOTE_NV_TKINFO"
	.tkinfo
        /*0018*/ 	.word	0x00000002
        /*0030*/ 	.string	""
        /*0030*/ 	.string	"ptxas"
        /*0030*/ 	.string	"Cuda compilation tools, release 13.0, V13.0.88"
        /*0030*/ 	.string	"Build cuda_13.0.r13.0/compiler.36424714_0"
        /*0030*/ 	.string	"-arch sm_100 -m 64 "



//--------------------- .note.nv.cuinfo           --------------------------
	.section	.note.nv.cuinfo,"",@"SHT_NOTE"
	.sectionflags	@"SHF_NOTE_NV_CUINFO"
        /*0018*/ 	.short	0x0002
        /*001a*/ 	.short	0x0064
        /*001c*/ 	.short	0x0082
	.zero		2


//--------------------- .nv.info                  --------------------------
	.section	.nv.info,"",@"SHT_CUDA_INFO"
	.align	4


	//----- nvinfo : EIATTR_REGCOUNT
	.align		4
        /*0000*/ 	.byte	0x04, 0x2f
        /*0002*/ 	.short	(.L_1 - .L_0)
	.align		4
.L_0:
        /*0004*/ 	.word	index@(_Z24nppiExp_8u_C1RSfs_kernelPKhiPhiiii)
        /*0008*/ 	.word	0x0000000e


	//----- nvinfo : EIATTR_FRAME_SIZE
	.align		4
.L_1:
        /*000c*/ 	.byte	0x04, 0x11
        /*000e*/ 	.short	(.L_3 - .L_2)
	.align		4
.L_2:
        /*0010*/ 	.word	index@($__internal_1_$__cuda_sm3x_div_rn_noftz_f32_slowpath)
        /*0014*/ 	.word	0x00000000


	//----- nvinfo : EIATTR_FRAME_SIZE
	.align		4
.L_3:
        /*0018*/ 	.byte	0x04, 0x11
        /*001a*/ 	.short	(.L_5 - .L_4)
	.align		4
.L_4:
        /*001c*/ 	.word	index@(_Z24nppiExp_8u_C1RSfs_kernelPKhiPhiiii)
        /*0020*/ 	.word	0x00000000


	//----- nvinfo : EIATTR_REGCOUNT
	.align		4
.L_5:
        /*0024*/ 	.byte	0x04, 0x2f
        /*0026*/ 	.short	(.L_7 - .L_6)
	.align		4
.L_6:
        /*0028*/ 	.word	index@(_Z25nppiExp_16u_C1RSfs_kernelPKtiPtiiii)
        /*002c*/ 	.word	0x0000000e


	//----- nvinfo : EIATTR_FRAME_SIZE
	.align		4
.L_7:
        /*0030*/ 	.byte	0x04, 0x11
        /*0032*/ 	.short	(.L_9 - .L_8)
	.align		4
.L_8:
        /*0034*/ 	.word	index@($__internal_0_$__cuda_sm3x_div_rn_noftz_f32_slowpath)
        /*0038*/ 	.word	0x00000000


	//----- nvinfo : EIATTR_FRAME_SIZE
	.align		4
.L_9:
        /*003c*/ 	.byte	0x04, 0x11
        /*003e*/ 	.short	(.L_11 - .L_10)
	.align		4
.L_10:
        /*0040*/ 	.word	index@(_Z25nppiExp_16u_C1RSfs_kernelPKtiPtiiii)
        /*0044*/ 	.word	0x00000000


	//----- nvinfo : EIATTR_REGCOUNT
	.align		4
.L_11:
        /*0048*/ 	.byte	0x04, 0x2f
        /*004a*/ 	.short	(.L_13 - .L_12)
	.align		4
.L_12:
        /*004c*/ 	.word	index@(_Z25nppiExp_16s_C1RSfs_kernelPKsiPsiiii)
        /*0050*/ 	.word	0x0000000c


	//----- nvinfo : EIATTR_FRAME_SIZE
	.align		4
.L_13:
        /*0054*/ 	.byte	0x04, 0x11
        /*0056*/ 	.short	(.L_15 - .L_14)
	.align		4
.L_14:
        /*0058*/ 	.word	index@(_Z25nppiExp_16s_C1RSfs_kernelPKsiPsiiii)
        /*005c*/ 	.word	0x00000000


	//----- nvinfo : EIATTR_REGCOUNT
	.align		4
.L_15:
        /*0060*/ 	.byte	0x04, 0x2f
        /*0062*/ 	.short	(.L_17 - .L_16)
	.align		4
.L_16:
        /*0064*/ 	.word	index@(_Z22nppiExp_32f_C1R_kernelPKfiPfiii)
        /*0068*/ 	.word	0x0000000c


	//----- nvinfo : EIATTR_FRAME_SIZE
	.align		4
.L_17:
        /*006c*/ 	.byte	0x04, 0x11
        /*006e*/ 	.short	(.L_19 - .L_18)
	.align		4
.L_18:
        /*0070*/ 	.word	index@(_Z22nppiExp_32f_C1R_kernelPKfiPfiii)
        /*0074*/ 	.word	0x00000000


	//----- nvinfo : EIATTR_MIN_STACK_SIZE
	.align		4
.L_19:
        /*0078*/ 	.byte	0x04, 0x12
        /*007a*/ 	.short	(.L_21 - .L_20)
	.align		4
.L_20:
        /*007c*/ 	.word	index@(_Z22nppiExp_32f_C1R_kernelPKfiPfiii)
        /*0080*/ 	.word	0x00000000


	//----- nvinfo : EIATTR_MIN_STACK_SIZE
	.align		4
.L_21:
        /*0084*/ 	.byte	0x04, 0x12
        /*0086*/ 	.short	(.L_23 - .L_22)
	.align		4
.L_22:
        /*0088*/ 	.word	index@(_Z25nppiExp_16s_C1RSfs_kernelPKsiPsiiii)
        /*008c*/ 	.word	0x00000000


	//----- nvinfo : EIATTR_MIN_STACK_SIZE
	.align		4
.L_23:
        /*0090*/ 	.byte	0x04, 0x12
        /*0092*/ 	.short	(.L_25 - .L_24)
	.align		4
.L_24:
        /*0094*/ 	.word	index@(_Z25nppiExp_16u_C1RSfs_kernelPKtiPtiiii)
        /*0098*/ 	.word	0x00000000


	//----- nvinfo : EIATTR_MIN_STACK_SIZE
	.align		4
.L_25:
        /*009c*/ 	.byte	0x04, 0x12
        /*009e*/ 	.short	(.L_27 - .L_26)
	.align		4
.L_26:
        /*00a0*/ 	.word	index@(_Z24nppiExp_8u_C1RSfs_kernelPKhiPhiiii)
        /*00a4*/ 	.word	0x00000000
.L_27:


//--------------------- .nv.compat                --------------------------
	.section	.nv.compat,"",@"SHT_CUDA_COMPAT_INFO"
	.align	4
        /*0000*/ 	.byte	0x02, 0x09, 0x00, 0x00, 0x02, 0x02, 0x01, 0x00, 0x02, 0x05, 0x05, 0x00, 0x03, 0x07, 0x01, 0x01
        /*0010*/ 	.byte	0x02, 0x03, 0x00, 0x00, 0x02, 0x06, 0x01, 0x00, 0x04, 0x0b, 0x08, 0x00, 0x01, 0x00, 0x00, 0x00
        /*0020*/ 	.byte	0x00, 0x00, 0x00, 0x00


//--------------------- .nv.info._Z22nppiExp_32f_C1R_kernelPKfiPfiii --------------------------
	.section	.nv.info._Z22nppiExp_32f_C1R_kernelPKfiPfiii,"",@"SHT_CUDA_INFO"
	.sectionflags	@""
	.align	4


	//----- nvinfo : EIATTR_CUDA_API_VERSION
	.align		4
        /*0000*/ 	.byte	0x04, 0x37
        /*0002*/ 	.short	(.L_29 - .L_28)
.L_28:
        /*0004*/ 	.word	0x00000082


	//----- nvinfo : EIATTR_KPARAM_INFO
	.align		4
.L_29:
        /*0008*/ 	.byte	0x04, 0x17
        /*000a*/ 	.short	(.L_31 - .L_30)
.L_30:
        /*000c*/ 	.word	0x00000000
        /*0010*/ 	.short	0x0005
        /*0012*/ 	.short	0x0020
        /*0014*/ 	.byte	0x00, 0xf0, 0x11, 0x00


	//----- nvinfo : EIATTR_KPARAM_INFO
	.align		4
.L_31:
        /*0018*/ 	.byte	0x04, 0x17
        /*001a*/ 	.short	(.L_33 - .L_32)
.L_32:
        /*001c*/ 	.word	0x00000000
        /*0020*/ 	.short	0x0004
        /*0022*/ 	.short	0x001c
        /*0024*/ 	.byte	0x00, 0xf0, 0x11, 0x00


	//----- nvinfo : EIATTR_KPARAM_INFO
	.align		4
.L_33:
        /*0028*/ 	.byte	0x04, 0x17
        /*002a*/ 	.short	(.L_35 - .L_34)
.L_34:
        /*002c*/ 	.word	0x00000000
        /*0030*/ 	.short	0x0003
        /*0032*/ 	.short	0x0018
        /*0034*/ 	.byte	0x00, 0xf0, 0x11, 0x00


	//----- nvinfo : EIATTR_KPARAM_INFO
	.align		4
.L_35:
        /*0038*/ 	.byte	0x04, 0x17
        /*003a*/ 	.short	(.L_37 - .L_36)
.L_36:
        /*003c*/ 	.word	0x00000000
        /*0040*/ 	.short	0x0002
        /*0042*/ 	.short	0x0010
        /*0044*/ 	.byte	0x00, 0xf5, 0x21, 0x00


	//----- nvinfo : EIATTR_KPARAM_INFO
	.align		4
.L_37:
        /*0048*/ 	.byte	0x04, 0x17
        /*004a*/ 	.short	(.L_39 - .L_38)
.L_38:
        /*004c*/ 	.word	0x00000000
        /*0050*/ 	.short	0x0001
        /*0052*/ 	.short	0x0008
        /*0054*/ 	.byte	0x00, 0xf0, 0x11, 0x00


	//----- nvinfo : EIATTR_KPARAM_INFO
	.align		4
.L_39:
        /*0058*/ 	.byte	0x04, 0x17
        /*005a*/ 	.short	(.L_41 - .L_40)
.L_40:
        /*005c*/ 	.word	0x00000000
        /*0060*/ 	.short	0x0000
        /*0062*/ 	.short	0x0000
        /*0064*/ 	.byte	0x00, 0xf5, 0x21, 0x00


	//----- nvinfo : EIATTR_SPARSE_MMA_MASK
	.align		4
.L_41:
        /*0068*/ 	.byte	0x03, 0x50
        /*006a*/ 	.short	0x0000


	//----- nvinfo : EIATTR_MAXREG_COUNT
	.align		4
        /*006c*/ 	.byte	0x03, 0x1b
        /*006e*/ 	.short	0x00ff


	//----- nvinfo : EIATTR_MERCURY_ISA_VERSION
	.align		4
        /*0070*/ 	.byte	0x03, 0x5f
        /*0072*/ 	.short	0x0101


	//----- nvinfo : EIATTR_VRC_CTA_INIT_COUNT
	.align		4
        /*0074*/ 	.byte	0x02, 0x4a
	.zero		1
	.zero		1


	//----- nvinfo : EIATTR_EXIT_INSTR_OFFSETS
	.align		4
        /*0078*/ 	.byte	0x04, 0x1c
        /*007a*/ 	.short	(.L_43 - .L_42)


	//   ....[0]....
.L_42:
        /*007c*/ 	.word	0x000000d0


	//   ....[1]....
        /*0080*/ 	.word	0x00000270


	//----- nvinfo : EIATTR_CBANK_PARAM_SIZE
	.align		4
.L_43:
        /*0084*/ 	.byte	0x03, 0x19
        /*0086*/ 	.short	0x0024


	//----- nvinfo : EIATTR_PARAM_CBANK
	.align		4
        /*0088*/ 	.byte	0x04, 0x0a
        /*008a*/ 	.short	(.L_45 - .L_44)
	.align		4
.L_44:
        /*008c*/ 	.word	index@(.nv.constant0._Z22nppiExp_32f_C1R_kernelPKfiPfiii)
        /*0090*/ 	.short	0x0380
        /*0092*/ 	.short	0x0024


	//----- nvinfo : EIATTR_SW_WAR
	.align		4
.L_45:
        /*0094*/ 	.byte	0x04, 0x36
        /*0096*/ 	.short	(.L_47 - .L_46)
.L_46:
        /*0098*/ 	.word	0x00000008
.L_47:


//--------------------- .nv.info._Z25nppiExp_16s_C1RSfs_kernelPKsiPsiiii --------------------------
	.section	.nv.info._Z25nppiExp_16s_C1RSfs_kernelPKsiPsiiii,"",@"SHT_CUDA_INFO"
	.sectionflags	@""
	.align	4


	//----- nvinfo : EIATTR_CUDA_API_VERSION
	.align		4
        /*0000*/ 	.byte	0x04, 0x37
        /*0002*/ 	.short	(.L_49 - .L_48)
.L_48:
        /*0004*/ 	.word	0x00000082


	//----- nvinfo : EIATTR_KPARAM_INFO
	.align		4
.L_49:
        /*0008*/ 	.byte	0x04, 0x17
        /*000a*/ 	.short	(.L_51 - .L_50)
.L_50:
        /*000c*/ 	.word	0x00000000
        /*0010*/ 	.short	0x0006
        /*0012*/ 	.short	0x0024
        /*0014*/ 	.byte	0x00, 0xf0, 0x11, 0x00


	//----- nvinfo : EIATTR_KPARAM_INFO
	.align		4
.L_51:
        /*0018*/ 	.byte	0x04, 0x17
        /*001a*/ 	.short	(.L_53 - .L_52)
.L_52:
        /*001c*/ 	.word	0x00000000
        /*0020*/ 	.short	0x0005
        /*0022*/ 	.short	0x0020
        /*0024*/ 	.byte	0x00, 0xf0, 0x11, 0x00


	//----- nvinfo : EIATTR_KPARAM_INFO
	.align		4
.L_53:
        /*0028*/ 	.byte	0x04, 0x17
        /*002a*/ 	.short	(.L_55 - .L_54)
.L_54:
        /*002c*/ 	.word	0x00000000
        /*0030*/ 	.short	0x0004
        /*0032*/ 	.short	0x001c
        /*0034*/ 	.byte	0x00, 0xf0, 0x11, 0x00


	//----- nvinfo : EIATTR_KPARAM_INFO
	.align		4
.L_55:
        /*0038*/ 	.byte	0x04, 0x17
        /*003a*/ 	.short	(.L_57 - .L_56)
.L_56:
        /*003c*/ 	.word	0x00000000
        /*0040*/ 	.short	0x0003
        /*0042*/ 	.short	0x0018
        /*0044*/ 	.byte	0x00, 0xf0, 0x11, 0x00


	//----- nvinfo : EIATTR_KPARAM_INFO
	.align		4
.L_57:
        /*0048*/ 	.byte	0x04, 0x17
        /*004a*/ 	.short	(.L_59 - .L_58)
.L_58:
        /*004c*/ 	.word	0x00000000
        /*0050*/ 	.short	0x0002
        /*0052*/ 	.short	0x0010
        /*0054*/ 	.byte	0x00, 0xf5, 0x21, 0x00


	//----- nvinfo : EIATTR_KPARAM_INFO
	.align		4
.L_59:
        /*0058*/ 	.byte	0x04, 0x17
        /*005a*/ 	.short	(.L_61 - .L_60)
.L_60:
        /*005c*/ 	.word	0x00000000
        /*0060*/ 	.short	0x0001
        /*0062*/ 	.short	0x0008
        /*0064*/ 	.byte	0x00, 0xf0, 0x11, 0x00


	//----- nvinfo : EIATTR_KPARAM_INFO
	.align		4
.L_61:
        /*0068*/ 	.byte	0x04, 0x17
        /*006a*/ 	.short	(.L_63 - .L_62)
.L_62:
        /*006c*/ 	.word	0x00000000
        /*0070*/ 	.short	0x0000
        /*0072*/ 	.short	0x0000
        /*0074*/ 	.byte	0x00, 0xf5, 0x21, 0x00


	//----- nvinfo : EIATTR_SPARSE_MMA_MASK
	.align		4
.L_63:
        /*0078*/ 	.byte	0x03, 0x50
        /*007a*/ 	.short	0x0000


	//----- nvinfo : EIATTR_MAXREG_COUNT
	.align		4
        /*007c*/ 	.byte	0x03, 0x1b
        /*007e*/ 	.short	0x00ff


	//----- nvinfo : EIATTR_MERCURY_ISA_VERSION
	.align		4
        /*0080*/ 	.byte	0x03, 0x5f
        /*0082*/ 	.short	0x0101


	//----- nvinfo : EIATTR_VRC_CTA_INIT_COUNT
	.align		4
        /*0084*/ 	.byte	0x02, 0x4a
	.zero		1
	.zero		1


	//----- nvinfo : EIATTR_EXIT_INSTR_OFFSETS
	.align		4
        /*0088*/ 	.byte	0x04, 0x1c
        /*008a*/ 	.short	(.L_65 - .L_64)


	//   ....[0]....
.L_64:
        /*008c*/ 	.word	0x000000d0


	//   ....[1]....
        /*0090*/ 	.word	0x00000300


	//----- nvinfo : EIATTR_CBANK_PARAM_SIZE
	.align		4
.L_65:
        /*0094*/ 	.byte	0x03, 0x19
        /*0096*/ 	.short	0x0028


	//----- nvinfo : EIATTR_PARAM_CBANK
	.align		4
        /*0098*/ 	.byte	0x04, 0x0a
        /*009a*/ 	.short	(.L_67 - .L_66)
	.align		4
.L_66:
        /*009c*/ 	.word	index@(.nv.constant0._Z25nppiExp_16s_C1RSfs_kernelPKsiPsiiii)
        /*00a0*/ 	.short	0x0380
        /*00a2*/ 	.short	0x0028


	//----- nvinfo : EIATTR_SW_WAR
	.align		4
.L_67:
        /*00a4*/ 	.byte	0x04, 0x36
        /*00a6*/ 	.short	(.L_69 - .L_68)
.L_68:
        /*00a8*/ 	.word	0x00000008
.L_69:


//--------------------- .nv.info._Z25nppiExp_16u_C1RSfs_kernelPKtiPtiiii --------------------------
	.section	.nv.info._Z25nppiExp_16u_C1RSfs_kernelPKtiPtiiii,"",@"SHT_CUDA_INFO"
	.sectionflags	@""
	.align	4


	//----- nvinfo : EIATTR_CUDA_API_VERSION
	.align		4
        /*0000*/ 	.byte	0x04, 0x37
        /*0002*/ 	.short	(.L_71 - .L_70)
.L_70:
        /*0004*/ 	.word	0x00000082


	//----- nvinfo : EIATTR_KPARAM_INFO
	.align		4
.L_71:
        /*0008*/ 	.byte	0x04, 0x17
        /*000a*/ 	.short	(.L_73 - .L_72)
.L_72:
        /*000c*/ 	.word	0x00000000
        /*0010*/ 	.short	0x0006
        /*0012*/ 	.short	0x0024
        /*0014*/ 	.byte	0x00, 0xf0, 0x11, 0x00


	//----- nvinfo : EIATTR_KPARAM_INFO
	.align		4
.L_73:
        /*0018*/ 	.byte	0x04, 0x17
        /*001a*/ 	.short	(.L_75 - .L_74)
.L_74:
        /*001c*/ 	.word	0x00000000
        /*0020*/ 	.short	0x0005
        /*0022*/ 	.short	0x0020
        /*0024*/ 	.byte	0x00, 0xf0, 0x11, 0x00


	//----- nvinfo : EIATTR_KPARAM_INFO
	.align		4
.L_75:
        /*0028*/ 	.byte	0x04, 0x17
        /*002a*/ 	.short	(.L_77 - .L_76)
.L_76:
        /*002c*/ 	.word	0x00000000
        /*0030*/ 	.short	0x0004
        /*0032*/ 	.short	0x001c
        /*0034*/ 	.byte	0x00, 0xf0, 0x11, 0x00


	//----- nvinfo : EIATTR_KPARAM_INFO
	.align		4
.L_77:
        /*0038*/ 	.byte	0x04, 0x17
        /*003a*/ 	.short	(.L_79 - .L_78)
.L_78:
        /*003c*/ 	.word	0x00000000
        /*0040*/ 	.short	0x0003
        /*0042*/ 	.short	0x0018
        /*0044*/ 	.byte	0x00, 0xf0, 0x11, 0x00


	//----- nvinfo : EIATTR_KPARAM_INFO
	.align		4
.L_79:
        /*0048*/ 	.byte	0x04, 0x17
        /*004a*/ 	.short	(.L_81 - .L_80)
.L_80:
        /*004c*/ 	.word	0x00000000
        /*0050*/ 	.short	0x0002
        /*0052*/ 	.short	0x0010
        /*0054*/ 	.byte	0x00, 0xf5, 0x21, 0x00


	//----- nvinfo : EIATTR_KPARAM_INFO
	.align		4
.L_81:
        /*0058*/ 	.byte	0x04, 0x17
        /*005a*/ 	.short	(.L_83 - .L_82)
.L_82:
        /*005c*/ 	.word	0x00000000
        /*0060*/ 	.short	0x0001
        /*0062*/ 	.short	0x0008
        /*0064*/ 	.byte	0x00, 0xf0, 0x11, 0x00


	//----- nvinfo : EIATTR_KPARAM_INFO
	.align		4
.L_83:
        /*0068*/ 	.byte	0x04, 0x17
        /*006a*/ 	.short	(.L_85 - .L_84)
.L_84:
        /*006c*/ 	.word	0x00000000
        /*0070*/ 	.short	0x0000
        /*0072*/ 	.short	0x0000
        /*0074*/ 	.byte	0x00, 0xf5, 0x21, 0x00


	//----- nvinfo : EIATTR_SPARSE_MMA_MASK
	.align		4
.L_85:
        /*0078*/ 	.byte	0x03, 0x50
        /*007a*/ 	.short	0x0000


	//----- nvinfo : EIATTR_MAXREG_COUNT
	.align		4
        /*007c*/ 	.byte	0x03, 0x1b
        /*007e*/ 	.short	0x00ff


	//----- nvinfo : EIATTR_MERCURY_ISA_VERSION
	.align		4
        /*0080*/ 	.byte	0x03, 0x5f
        /*0082*/ 	.short	0x0101


	//----- nvinfo : EIATTR_VRC_CTA_INIT_COUNT
	.align		4
        /*0084*/ 	.byte	0x02, 0x4a
	.zero		1
	.zero		1


	//----- nvinfo : EIATTR_EXIT_INSTR_OFFSETS
	.align		4
        /*0088*/ 	.byte	0x04, 0x1c
        /*008a*/ 	.short	(.L_87 - .L_86)


	//   ....[0]....
.L_86:
        /*008c*/ 	.word	0x000000d0


	//   ....[1]....
        /*0090*/ 	.word	0x000003d0


	//----- nvinfo : EIATTR_CRS_STACK_SIZE
	.align		4
.L_87:
        /*0094*/ 	.byte	0x04, 0x1e
        /*0096*/ 	.short	(.L_89 - .L_88)
.L_88:
        /*0098*/ 	.word	0x00000000


	//----- nvinfo : EIATTR_CBANK_PARAM_SIZE
	.align		4
.L_89:
        /*009c*/ 	.byte	0x03, 0x19
        /*009e*/ 	.short	0x0028


	//----- nvinfo : EIATTR_PARAM_CBANK
	.align		4
        /*00a0*/ 	.byte	0x04, 0x0a
        /*00a2*/ 	.short	(.L_91 - .L_90)
	.align		4
.L_90:
        /*00a4*/ 	.word	index@(.nv.constant0._Z25nppiExp_16u_C1RSfs_kernelPKtiPtiiii)
        /*00a8*/ 	.short	0x0380
        /*00aa*/ 	.short	0x0028


	//----- nvinfo : EIATTR_SW_WAR
	.align		4
.L_91:
        /*00ac*/ 	.byte	0x04, 0x36
        /*00ae*/ 	.short	(.L_93 - .L_92)
.L_92:
        /*00b0*/ 	.word	0x00000008
.L_93:


//--------------------- .nv.info._Z24nppiExp_8u_C1RSfs_kernelPKhiPhiiii --------------------------
	.section	.nv.info._Z24nppiExp_8u_C1RSfs_kernelPKhiPhiiii,"",@"SHT_CUDA_INFO"
	.sectionflags	@""
	.align	4


	//----- nvinfo : EIATTR_CUDA_API_VERSION
	.align		4
        /*0000*/ 	.byte	0x04, 0x37
        /*0002*/ 	.short	(.L_95 - .L_94)
.L_94:
        /*0004*/ 	.word	0x00000082


	//----- nvinfo : EIATTR_KPARAM_INFO
	.align		4
.L_95:
        /*0008*/ 	.byte	0x04, 0x17
        /*000a*/ 	.short	(.L_97 - .L_96)
.L_96:
        /*000c*/ 	.word	0x00000000
        /*0010*/ 	.short	0x0006
        /*0012*/ 	.short	0x0024
        /*0014*/ 	.byte	0x00, 0xf0, 0x11, 0x00


	//----- nvinfo : EIATTR_KPARAM_INFO
	.align		4
.L_97:
        /*0018*/ 	.byte	0x04, 0x17
        /*001a*/ 	.short	(.L_99 - .L_98)
.L_98:
        /*001c*/ 	.word	0x00000000
        /*0020*/ 	.short	0x0005
        /*0022*/ 	.short	0x0020
        /*0024*/ 	.byte	0x00, 0xf0, 0x11, 0x00


	//----- nvinfo : EIATTR_KPARAM_INFO
	.align		4
.L_99:
        /*0028*/ 	.byte	0x04, 0x17
        /*002a*/ 	.short	(.L_101 - .L_100)
.L_100:
        /*002c*/ 	.word	0x00000000
        /*0030*/ 	.short	0x0004
        /*0032*/ 	.short	0x001c
        /*0034*/ 	.byte	0x00, 0xf0, 0x11, 0x00


	//----- nvinfo : EIATTR_KPARAM_INFO
	.align		4
.L_101:
        /*0038*/ 	.byte	0x04, 0x17
        /*003a*/ 	.short	(.L_103 - .L_102)
.L_102:
        /*003c*/ 	.word	0x00000000
        /*0040*/ 	.short	0x0003
        /*0042*/ 	.short	0x0018
        /*0044*/ 	.byte	0x00, 0xf0, 0x11, 0x00


	//----- nvinfo : EIATTR_KPARAM_INFO
	.align		4
.L_103:
        /*0048*/ 	.byte	0x04, 0x17
        /*004a*/ 	.short	(.L_105 - .L_104)
.L_104:
        /*004c*/ 	.word	0x00000000
        /*0050*/ 	.short	0x0002
        /*0052*/ 	.short	0x0010
        /*0054*/ 	.byte	0x00, 0xf5, 0x21, 0x00


	//----- nvinfo : EIATTR_KPARAM_INFO
	.align		4
.L_105:
        /*0058*/ 	.byte	0x04, 0x17
        /*005a*/ 	.short	(.L_107 - .L_106)
.L_106:
        /*005c*/ 	.word	0x00000000
        /*0060*/ 	.short	0x0001
        /*0062*/ 	.short	0x0008
        /*0064*/ 	.byte	0x00, 0xf0, 0x11, 0x00


	//----- nvinfo : EIATTR_KPARAM_INFO
	.align		4
.L_107:
        /*0068*/ 	.byte	0x04, 0x17
        /*006a*/ 	.short	(.L_109 - .L_108)
.L_108:
        /*006c*/ 	.word	0x00000000
        /*0070*/ 	.short	0x0000
        /*0072*/ 	.short	0x0000
        /*0074*/ 	.byte	0x00, 0xf5, 0x21, 0x00


	//----- nvinfo : EIATTR_SPARSE_MMA_MASK
	.align		4
.L_109:
        /*0078*/ 	.byte	0x03, 0x50
        /*007a*/ 	.short	0x0000


	//----- nvinfo : EIATTR_MAXREG_COUNT
	.align		4
        /*007c*/ 	.byte	0x03, 0x1b
        /*007e*/ 	.short	0x00ff


	//----- nvinfo : EIATTR_MERCURY_ISA_VERSION
	.align		4
        /*0080*/ 	.byte	0x03, 0x5f
        /*0082*/ 	.short	0x0101


	//----- nvinfo : EIATTR_VRC_CTA_INIT_COUNT
	.align		4
        /*0084*/ 	.byte	0x02, 0x4a
	.zero		1
	.zero		1


	//----- nvinfo : EIATTR_EXIT_INSTR_OFFSETS
	.align		4
        /*0088*/ 	.byte	0x04, 0x1c
        /*008a*/ 	.short	(.L_111 - .L_110)


	//   ....[0]....
.L_110:
        /*008c*/ 	.word	0x000000d0


	//   ....[1]....
        /*0090*/ 	.word	0x00000740


	//----- nvinfo : EIATTR_CRS_STACK_SIZE
	.align		4
.L_111:
        /*0094*/ 	.byte	0x04, 0x1e
        /*0096*/ 	.short	(.L_113 - .L_112)
.L_112:
        /*0098*/ 	.word	0x00000000


	//----- nvinfo : EIATTR_CBANK_PARAM_SIZE
	.align		4
.L_113:
        /*009c*/ 	.byte	0x03, 0x19
        /*009e*/ 	.short	0x0028


	//----- nvinfo : EIATTR_PARAM_CBANK
	.align		4
        /*00a0*/ 	.byte	0x04, 0x0a
        /*00a2*/ 	.short	(.L_115 - .L_114)
	.align		4
.L_114:
        /*00a4*/ 	.word	index@(.nv.constant0._Z24nppiExp_8u_C1RSfs_kernelPKhiPhiiii)
        /*00a8*/ 	.short	0x0380
        /*00aa*/ 	.short	0x0028


	//----- nvinfo : EIATTR_SW_WAR
	.align		4
.L_115:
        /*00ac*/ 	.byte	0x04, 0x36
        /*00ae*/ 	.short	(.L_117 - .L_116)
.L_116:
        /*00b0*/ 	.word	0x00000008
.L_117:


//--------------------- .nv.callgraph             --------------------------
	.section	.nv.callgraph,"",@"SHT_CUDA_CALLGRAPH"
	.align	4
	.sectionentsize	8
	.align		4
        /*0000*/ 	.word	0x00000000
	.align		4
        /*0004*/ 	.word	0xffffffff
	.align		4
        /*0008*/ 	.word	0x00000000
	.align		4
        /*000c*/ 	.word	0xfffffffe
	.align		4
        /*0010*/ 	.word	0x00000000
	.align		4
        /*0014*/ 	.word	0xfffffffd
	.align		4
        /*0018*/ 	.word	0x00000000
	.align		4
        /*001c*/ 	.word	0xfffffffc


//--------------------- .text._Z22nppiExp_32f_C1R_kernelPKfiPfiii --------------------------
	.section	.text._Z22nppiExp_32f_C1R_kernelPKfiPfiii,"ax",@progbits
	.align	128
        .global         _Z22nppiExp_32f_C1R_kernelPKfiPfiii
        .type           _Z22nppiExp_32f_C1R_kernelPKfiPfiii,@function
        .size           _Z22nppiExp_32f_C1R_kernelPKfiPfiii,(.L_x_44 - _Z22nppiExp_32f_C1R_kernelPKfiPfiii)
        .other          _Z22nppiExp_32f_C1R_kernelPKfiPfiii,@"STO_CUDA_ENTRY STV_DEFAULT"
_Z22nppiExp_32f_C1R_kernelPKfiPfiii:
.text._Z22nppiExp_32f_C1R_kernelPKfiPfiii:
[----:B------:R-:W-:Y:S01]  /*0000*/  LDC R1, c[0x0][0x37c] ;  /* 0x0000df00ff017b82 */ /* 0x000fe20000000800 */
[----:B------:R-:W0:Y:S07]  /*0010*/  S2R R3, SR_TID.Y ;  /* 0x0000000000037919 */ /* 0x000e2e0000002200 */
[----:B------:R-:W1:Y:S01]  /*0020*/  LDC R5, c[0x0][0x360] ;  /* 0x0000d800ff057b82 */ /* 0x000e620000000800 */
[----:B------:R-:W2:Y:S01]  /*0030*/  LDCU UR6, c[0x0][0x3a0] ;  /* 0x00007400ff0677ac */ /* 0x000ea20008000800 */
[----:B------:R-:W1:Y:S01]  /*0040*/  S2R R2, SR_TID.X ;  /* 0x0000000000027919 */ /* 0x000e620000002100 */
[----:B------:R-:W3:Y:S05]  /*0050*/  LDCU UR7, c[0x0][0x39c] ;  /* 0x00007380ff0777ac */ /* 0x000eea0008000800 */
[----:B------:R-:W0:Y:S08]  /*0060*/  S2UR UR5, SR_CTAID.Y ;  /* 0x00000000000579c3 */ /* 0x000e300000002600 */
[----:B------:R-:W0:Y:S08]  /*0070*/  LDC R0, c[0x0][0x364] ;  /* 0x0000d900ff007b82 */ /* 0x000e300000000800 */
[----:B------:R-:W1:Y:S01]  /*0080*/  S2UR UR4, SR_CTAID.X ;  /* 0x00000000000479c3 */ /* 0x000e620000002500 */
[----:B0-----:R-:W-:-:S05]  /*0090*/  IMAD R0, R0, UR5, R3 ;  /* 0x0000000500007c24 */ /* 0x001fca000f8e0203 */
[----:B--2---:R-:W-:Y:S01]  /*00a0*/  ISETP.GE.AND P0, PT, R0, UR6, PT ;  /* 0x0000000600007c0c */ /* 0x004fe2000bf06270 */
[----:B-1----:R-:W-:-:S05]  /*00b0*/  IMAD R5, R5, UR4, R2 ;  /* 0x0000000405057c24 */ /* 0x002fca000f8e0202 */
[----:B---3--:R-:W-:-:S13]  /*00c0*/  ISETP.GE.OR P0, PT, R5, UR7, P0 ;  /* 0x0000000705007c0c */ /* 0x008fda0008706670 */
[----:B------:R-:W-:Y:S05]  /*00d0*/  @P0 EXIT ;  /* 0x000000000000094d */ /* 0x000fea0003800000 */
[----:B------:R-:W0:Y:S01]  /*00e0*/  LDCU UR4, c[0x0][0x388] ;  /* 0x00007100ff0477ac */ /* 0x000e220008000800 */
[----:B------:R-:W1:Y:S01]  /*00f0*/  LDCU.64 UR6, c[0x0][0x380] ;  /* 0x00007000ff0677ac */ /* 0x000e620008000a00 */
[----:B------:R-:W-:Y:S01]  /*0100*/  HFMA2 R7, -RZ, RZ, 0.96630859375, -0.0022525787353515625 ;  /* 0x3bbb989dff077431 */ /* 0x000fe200000001ff */
[----:B------:R-:W-:Y:S01]  /*0110*/  MOV R9, 0x437c0000 ;  /* 0x437c000000097802 */ /* 0x000fe20000000f00 */
[----:B------:R-:W2:Y:S01]  /*0120*/  LDCU.64 UR8, c[0x0][0x390] ;  /* 0x00007200ff0877ac */ /* 0x000ea20008000a00 */
[----:B0-----:R-:W-:Y:S01]  /*0130*/  IMAD R3, R0, UR4, RZ ;  /* 0x0000000400037c24 */ /* 0x001fe2000f8e02ff */
[----:B------:R-:W0:Y:S04]  /*0140*/  LDCU.64 UR4, c[0x0][0x358] ;  /* 0x00006b00ff0477ac */ /* 0x000e280008000a00 */
[C---:B-1----:R-:W-:Y:S01]  /*0150*/  IADD3 R2, P0, PT, R3.reuse, UR6, RZ ;  /* 0x0000000603027c10 */ /* 0x042fe2000ff1e0ff */
[----:B------:R-:W1:Y:S03]  /*0160*/  LDCU UR6, c[0x0][0x398] ;  /* 0x00007300ff0677ac */ /* 0x000e660008000800 */
[----:B------:R-:W-:-:S03]  /*0170*/  LEA.HI.X.SX32 R3, R3, UR7, 0x1, P0 ;  /* 0x0000000703037c11 */ /* 0x000fc600080f0eff */
[----:B------:R-:W-:-:S06]  /*0180*/  IMAD.WIDE R2, R5, 0x4, R2 ;  /* 0x0000000405027825 */ /* 0x000fcc00078e0202 */
[----:B0-----:R-:W3:Y:S01]  /*0190*/  LDG.E R2, desc[UR4][R2.64] ;  /* 0x0000000402027981 */ /* 0x001ee2000c1e1900 */
[----:B-1----:R-:W-:Y:S02]  /*01a0*/  IMAD R0, R0, UR6, RZ ;  /* 0x0000000600007c24 */ /* 0x002fe4000f8e02ff */
[----:B---3--:R-:W-:-:S04]  /*01b0*/  FFMA.SAT R4, R2, R7, 0.5 ;  /* 0x3f00000002047423 */ /* 0x008fc80000002007 */
[----:B------:R-:W-:-:S04]  /*01c0*/  FFMA.RM R4, R4, R9, 12582913 ;  /* 0x4b40000104047423 */ /* 0x000fc80000004009 */
[C---:B------:R-:W-:Y:S01]  /*01d0*/  FADD R7, R4.reuse, -12583039 ;  /* 0xcb40007f04077421 */ /* 0x040fe20000000000 */
[----:B------:R-:W-:-:S03]  /*01e0*/  SHF.L.U32 R4, R4, 0x17, RZ ;  /* 0x0000001704047819 */ /* 0x000fc600000006ff */
[----:B------:R-:W-:-:S04]  /*01f0*/  FFMA R7, R2, 1.4426950216293334961, -R7 ;  /* 0x3fb8aa3b02077823 */ /* 0x000fc80000000807 */
[----:B------:R-:W-:Y:S01]  /*0200*/  FFMA R7, R2, 1.925963033500011079e-08, R7 ;  /* 0x32a5706002077823 */ /* 0x000fe20000000007 */
[----:B--2---:R-:W-:-:S04]  /*0210*/  IADD3 R2, P0, PT, R0, UR8, RZ ;  /* 0x0000000800027c10 */ /* 0x004fc8000ff1e0ff */
[----:B------:R-:W-:Y:S01]  /*0220*/  LEA.HI.X.SX32 R3, R0, UR9, 0x1, P0 ;  /* 0x0000000900037c11 */ /* 0x000fe200080f0eff */
[----:B------:R-:W0:Y:S02]  /*0230*/  MUFU.EX2 R7, R7 ;  /* 0x0000000700077308 */ /* 0x000e240000000800 */
[----:B------:R-:W-:-:S04]  /*0240*/  IMAD.WIDE R2, R5, 0x4, R2 ;  /* 0x0000000405027825 */ /* 0x000fc800078e0202 */
[----:B0-----:R-:W-:-:S05]  /*0250*/  FMUL R5, R4, R7 ;  /* 0x0000000704057220 */ /* 0x001fca0000400000 */
[----:B------:R-:W-:Y:S01]  /*0260*/  STG.E desc[UR4][R2.64], R5 ;  /* 0x0000000502007986 */ /* 0x000fe2000c101904 */
[----:B------:R-:W-:Y:S05]  /*0270*/  EXIT ;  /* 0x000000000000794d */ /* 0x000fea0003800000 */
.L_x_0:
[----:B------:R-:W-:-:S00]  /*0280*/  BRA `(.L_x_0) ;  /* 0xfffffffc00fc7947 */ /* 0x000fc0000383ffff */
[----:B------:R-:W-:-:S00]  /*0290*/  NOP ;  /* 0x0000000000007918 */ /* 0x000fc00000000000 */
        /* <DEDUP_REMOVED lines=14> */
.L_x_44:


//--------------------- .text._Z25nppiExp_16s_C1RSfs_kernelPKsiPsiiii --------------------------
	.section	.text._Z25nppiExp_16s_C1RSfs_kernelPKsiPsiiii,"ax",@progbits
	.align	128
        .global         _Z25nppiExp_16s_C1RSfs_kernelPKsiPsiiii
        .type           _Z25nppiExp_16s_C1RSfs_kernelPKsiPsiiii,@function
        .size           _Z25nppiExp_16s_C1RSfs_kernelPKsiPsiiii,(.L_x_45 - _Z25nppiExp_16s_C1RSfs_kernelPKsiPsiiii)
        .other          _Z25nppiExp_16s_C1RSfs_kernelPKsiPsiiii,@"STO_CUDA_ENTRY STV_DEFAULT"
_Z25nppiExp_16s_C1RSfs_kernelPKsiPsiiii:
.text._Z25nppiExp_16s_C1RSfs_kernelPKsiPsiiii:
        /* <DEDUP_REMOVED lines=16> */
[----:B------:R-:W2:Y:S01]  /*0100*/  LDCU.64 UR6, c[0x0][0x358] ;  /* 0x00006b00ff0677ac */ /* 0x000ea20008000a00 */
[----:B------:R-:W-:Y:S01]  /*0110*/  HFMA2 R7, -RZ, RZ, 0.96630859375, -0.0022525787353515625 ;  /* 0x3bbb989dff077431 */ /* 0x000fe200000001ff */
[----:B------:R-:W-:Y:S01]  /*0120*/  MOV R9, 0x437c0000 ;  /* 0x437c000000097802 */ /* 0x000fe20000000f00 */
[----:B------:R-:W-:Y:S01]  /*0130*/  UMOV UR5, 0x1 ;  /* 0x0000000100057882 */ /* 0x000fe20000000000 */
[----:B------:R-:W3:Y:S01]  /*0140*/  LDCU.64 UR10, c[0x0][0x390] ;  /* 0x00007200ff0a77ac */ /* 0x000ee20008000a00 */
[----:B0-----:R-:W-:Y:S01]  /*0150*/  IMAD R3, R0, UR4, RZ ;  /* 0x0000000400037c24 */ /* 0x001fe2000f8e02ff */
[----:B------:R-:W0:Y:S04]  /*0160*/  LDCU UR4, c[0x0][0x3a4] ;  /* 0x00007480ff0477ac */ /* 0x000e280008000800 */
[C---:B-1----:R-:W-:Y:S01]  /*0170*/  IADD3 R2, P0, PT, R3.reuse, UR8, RZ ;  /* 0x0000000803027c10 */ /* 0x042fe2000ff1e0ff */
[----:B------:R-:W1:Y:S03]  /*0180*/  LDCU UR8, c[0x0][0x398] ;  /* 0x00007300ff0877ac */ /* 0x000e660008000800 */
[----:B------:R-:W-:-:S03]  /*0190*/  LEA.HI.X.SX32 R3, R3, UR9, 0x1, P0 ;  /* 0x0000000903037c11 */ /* 0x000fc600080f0eff */
[----:B------:R-:W-:-:S06]  /*01a0*/  IMAD.WIDE R2, R5, 0x2, R2 ;  /* 0x0000000205027825 */ /* 0x000fcc00078e0202 */
[----:B--2---:R2:W4:Y:S01]  /*01b0*/  LDG.E.U16 R2, desc[UR6][R2.64] ;  /* 0x0000000602027981 */ /* 0x004522000c1e1500 */
[----:B0-----:R-:W-:Y:S01]  /*01c0*/  USHF.L.U32 UR4, UR5, UR4, URZ ;  /* 0x0000000405047299 */ /* 0x001fe200080006ff */
[----:B-1----:R-:W-:-:S05]  /*01d0*/  IMAD R0, R0, UR8, RZ ;  /* 0x0000000800007c24 */ /* 0x002fca000f8e02ff */
[----:B--2---:R-:W-:Y:S01]  /*01e0*/  I2FP.F32.S32 R3, UR4 ;  /* 0x0000000400037c45 */ /* 0x004fe20008201400 */
[----:B----4-:R3:W0:Y:S02]  /*01f0*/  I2F.S16 R4, R2 ;  /* 0x0000000200047306 */ /* 0x0106240000101400 */
[----:B---3--:R-:W-:Y:S01]  /*0200*/  IADD3 R2, P0, PT, R0, UR10, RZ ;  /* 0x0000000a00027c10 */ /* 0x008fe2000ff1e0ff */
[----:B0-----:R-:W-:-:S04]  /*0210*/  FFMA.SAT R6, R4, R7, 0.5 ;  /* 0x3f00000004067423 */ /* 0x001fc80000002007 */
[----:B------:R-:W-:-:S04]  /*0220*/  FFMA.RM R6, R6, R9, 12582913 ;  /* 0x4b40000106067423 */ /* 0x000fc80000004009 */
[C---:B------:R-:W-:Y:S01]  /*0230*/  FADD R7, R6.reuse, -12583039 ;  /* 0xcb40007f06077421 */ /* 0x040fe20000000000 */
[----:B------:R-:W-:-:S03]  /*0240*/  SHF.L.U32 R6, R6, 0x17, RZ ;  /* 0x0000001706067819 */ /* 0x000fc600000006ff */
[----:B------:R-:W-:-:S04]  /*0250*/  FFMA R7, R4, 1.4426950216293334961, -R7 ;  /* 0x3fb8aa3b04077823 */ /* 0x000fc80000000807 */
[----:B------:R-:W-:-:S06]  /*0260*/  FFMA R7, R4, 1.925963033500011079e-08, R7 ;  /* 0x32a5706004077823 */ /* 0x000fcc0000000007 */
[----:B------:R-:W0:Y:S02]  /*0270*/  MUFU.EX2 R7, R7 ;  /* 0x0000000700077308 */ /* 0x000e240000000800 */
[----:B0-----:R-:W-:-:S04]  /*0280*/  FMUL R6, R6, R7 ;  /* 0x0000000706067220 */ /* 0x001fc80000400000 */
[----:B------:R-:W-:Y:S01]  /*0290*/  FFMA R6, R6, R3, 0.5 ;  /* 0x3f00000006067423 */ /* 0x000fe20000000003 */
[----:B------:R-:W-:-:S05]  /*02a0*/  LEA.HI.X.SX32 R3, R0, UR11, 0x1, P0 ;  /* 0x0000000b00037c11 */ /* 0x000fca00080f0eff */
[----:B------:R-:W0:Y:S01]  /*02b0*/  F2I.TRUNC.NTZ R6, R6 ;  /* 0x0000000600067305 */ /* 0x000e22000020f100 */
[----:B------:R-:W-:Y:S01]  /*02c0*/  IMAD.WIDE R2, R5, 0x2, R2 ;  /* 0x0000000205027825 */ /* 0x000fe200078e0202 */
[----:B0-----:R-:W-:-:S04]  /*02d0*/  VIMNMX R0, PT, PT, R6, 0x7fff, PT ;  /* 0x00007fff06007848 */ /* 0x001fc80003fe0100 */
[----:B------:R-:W-:-:S05]  /*02e0*/  VIMNMX R5, PT, PT, R0, -0x8000, !PT ;  /* 0xffff800000057848 */ /* 0x000fca0007fe0100 */
[----:B------:R-:W-:Y:S01]  /*02f0*/  STG.E.U16 desc[UR6][R2.64], R5 ;  /* 0x0000000502007986 */ /* 0x000fe2000c101506 */
[----:B------:R-:W-:Y:S05]  /*0300*/  EXIT ;  /* 0x000000000000794d */ /* 0x000fea0003800000 */
.L_x_1:
        /* <DEDUP_REMOVED lines=15> */
.L_x_45:


//--------------------- .text._Z25nppiExp_16u_C1RSfs_kernelPKtiPtiiii --------------------------
	.section	.text._Z25nppiExp_16u_C1RSfs_kernelPKtiPtiiii,"ax",@progbits
	.align	128
        .global         _Z25nppiExp_16u_C1RSfs_kernelPKtiPtiiii
        .type           _Z25nppiExp_16u_C1RSfs_kernelPKtiPtiiii,@function
        .size           _Z25nppiExp_16u_C1RSfs_kernelPKtiPtiiii,(.L_x_42 - _Z25nppiExp_16u_C1RSfs_kernelPKtiPtiiii)
        .other          _Z25nppiExp_16u_C1RSfs_kernelPKtiPtiiii,@"STO_CUDA_ENTRY STV_DEFAULT"
_Z25nppiExp_16u_C1RSfs_kernelPKtiPtiiii:
.text._Z25nppiExp_16u_C1RSfs_kernelPKtiPtiiii:
        /* <DEDUP_REMOVED lines=17> */
[----:B0-----:R-:W-:Y:S01]  /*0110*/  IMAD R3, R0, UR4, RZ ;  /* 0x0000000400037c24 */ /* 0x001fe2000f8e02ff */
[----:B------:R-:W0:Y:S04]  /*0120*/  LDCU UR4, c[0x0][0x398] ;  /* 0x00007300ff0477ac */ /* 0x000e280008000800 */
[----:B-1----:R-:W-:-:S04]  /*0130*/  IADD3 R2, P0, PT, R3, UR8, RZ ;  /* 0x0000000803027c10 */ /* 0x002fc8000ff1e0ff */
[----:B------:R-:W-:Y:S01]  /*0140*/  LEA.HI.X.SX32 R3, R3, UR9, 0x1, P0 ;  /* 0x0000000903037c11 */ /* 0x000fe200080f0eff */
[----:B------:R-:W1:Y:S02]  /*0150*/  LDCU.64 UR8, c[0x0][0x390] ;  /* 0x00007200ff0877ac */ /* 0x000e640008000a00 */
[----:B------:R-:W-:-:S06]  /*0160*/  IMAD.WIDE R2, R7, 0x2, R2 ;  /* 0x0000000207027825 */ /* 0x000fcc00078e0202 */
[----:B--2---:R-:W2:Y:S01]  /*0170*/  LDG.E.U16 R2, desc[UR6][R2.64] ;  /* 0x0000000602027981 */ /* 0x004ea2000c1e1500 */
[----:B0-----:R-:W-:Y:S01]  /*0180*/  IMAD R5, R0, UR4, RZ ;  /* 0x0000000400057c24 */ /* 0x001fe2000f8e02ff */
[----:B------:R-:W-:Y:S01]  /*0190*/  BSSY.RECONVERGENT B1, `(.L_x_2) ;  /* 0x0000010000017945 */ /* 0x000fe20003800200 */
[----:B------:R-:W-:Y:S02]  /*01a0*/  IMAD.MOV.U32 R9, RZ, RZ, 0x37800080 ;  /* 0x37800080ff097424 */ /* 0x000fe400078e00ff */
[----:B------:R-:W-:-:S04]  /*01b0*/  IMAD.MOV.U32 R4, RZ, RZ, 0x477fff00 ;  /* 0x477fff00ff047424 */ /* 0x000fc800078e00ff */
[----:B------:R-:W-:-:S04]  /*01c0*/  FFMA R4, R9, -R4, 1 ;  /* 0x3f80000009047423 */ /* 0x000fc80000000804 */
[----:B------:R-:W-:Y:S01]  /*01d0*/  FFMA R9, R4, R9, 1.525902189314365387e-05 ;  /* 0x3780008004097423 */ /* 0x000fe20000000009 */
[----:B-1----:R-:W-:-:S04]  /*01e0*/  IADD3 R4, P1, PT, R5, UR8, RZ ;  /* 0x0000000805047c10 */ /* 0x002fc8000ff3e0ff */
[----:B------:R-:W-:Y:S02]  /*01f0*/  LEA.HI.X.SX32 R5, R5, UR9, 0x1, P1 ;  /* 0x0000000905057c11 */ /* 0x000fe400088f0eff */
[----:B--2---:R-:W-:Y:S01]  /*0200*/  I2FP.F32.U32 R0, R2 ;  /* 0x0000000200007245 */ /* 0x004fe20000201000 */
[----:B------:R-:W-:-:S03]  /*0210*/  IMAD.WIDE R2, R7, 0x2, R4 ;  /* 0x0000000207027825 */ /* 0x000fc600078e0204 */
[----:B------:R-:W0:Y:S01]  /*0220*/  FCHK P0, R0, 65535 ;  /* 0x477fff0000007902 */ /* 0x000e220000000000 */
[----:B------:R-:W-:-:S04]  /*0230*/  FFMA R6, R0, R9, RZ ;  /* 0x0000000900067223 */ /* 0x000fc800000000ff */
[----:B------:R-:W-:-:S04]  /*0240*/  FFMA R8, R6, -65535, R0 ;  /* 0xc77fff0006087823 */ /* 0x000fc80000000000 */
[----:B------:R-:W-:Y:S01]  /*0250*/  FFMA R6, R9, R8, R6 ;  /* 0x0000000809067223 */ /* 0x000fe20000000006 */
[----:B0-----:R-:W-:Y:S06]  /*0260*/  @!P0 BRA `(.L_x_3) ;  /* 0x0000000000088947 */ /* 0x001fec0003800000 */
[----:B------:R-:W-:-:S07]  /*0270*/  MOV R4, 0x290 ;  /* 0x0000029000047802 */ /* 0x000fce0000000f00 */
[----:B------:R-:W-:Y:S05]  /*0280*/  CALL.REL.NOINC `($__internal_0_$__cuda_sm3x_div_rn_noftz_f32_slowpath) ;  /* 0x0000000000547944 */ /* 0x000fea0003c00000 */
.L_x_3:
[----:B------:R-:W-:Y:S05]  /*0290*/  BSYNC.RECONVERGENT B1 ;  /* 0x0000000000017941 */ /* 0x000fea0003800200 */
.L_x_2:
[----:B------:R-:W-:Y:S02]  /*02a0*/  IMAD.MOV.U32 R5, RZ, RZ, 0x3bbb989d ;  /* 0x3bbb989dff057424 */ /* 0x000fe400078e00ff */
[----:B------:R-:W-:Y:S01]  /*02b0*/  FMUL R6, R6, 10 ;  /* 0x4120000006067820 */ /* 0x000fe20000400000 */
[----:B------:R-:W-:Y:S01]  /*02c0*/  IMAD.MOV.U32 R7, RZ, RZ, 0x437c0000 ;  /* 0x437c0000ff077424 */ /* 0x000fe200078e00ff */
[----:B------:R-:W0:Y:S02]  /*02d0*/  LDCU UR4, c[0x0][0x3a4] ;  /* 0x00007480ff0477ac */ /* 0x000e240008000800 */
[----:B------:R-:W-:Y:S01]  /*02e0*/  FFMA.SAT R0, R6, R5, 0.5 ;  /* 0x3f00000006007423 */ /* 0x000fe20000002005 */
[----:B------:R-:W-:-:S03]  /*02f0*/  UMOV UR5, 0x1 ;  /* 0x0000000100057882 */ /* 0x000fc60000000000 */
[----:B------:R-:W-:-:S04]  /*0300*/  FFMA.RM R0, R0, R7, 12582913 ;  /* 0x4b40000100007423 */ /* 0x000fc80000004007 */
[C---:B------:R-:W-:Y:S01]  /*0310*/  FADD R5, R0.reuse, -12583039 ;  /* 0xcb40007f00057421 */ /* 0x040fe20000000000 */
[----:B------:R-:W-:-:S03]  /*0320*/  IMAD.SHL.U32 R0, R0, 0x800000, RZ ;  /* 0x0080000000007824 */ /* 0x000fc600078e00ff */
[----:B------:R-:W-:-:S04]  /*0330*/  FFMA R5, R6, 1.4426950216293334961, -R5 ;  /* 0x3fb8aa3b06057823 */ /* 0x000fc80000000805 */
[----:B------:R-:W-:Y:S01]  /*0340*/  FFMA R5, R6, 1.925963033500011079e-08, R5 ;  /* 0x32a5706006057823 */ /* 0x000fe20000000005 */
[----:B0-----:R-:W-:-:S05]  /*0350*/  USHF.L.U32 UR4, UR5, UR4, URZ ;  /* 0x0000000405047299 */ /* 0x001fca00080006ff */
[----:B------:R-:W0:Y:S01]  /*0360*/  MUFU.EX2 R5, R5 ;  /* 0x0000000500057308 */ /* 0x000e220000000800 */
[----:B------:R-:W-:Y:S01]  /*0370*/  I2FP.F32.S32 R7, UR4 ;  /* 0x0000000400077c45 */ /* 0x000fe20008201400 */
[----:B0-----:R-:W-:-:S04]  /*0380*/  FMUL R0, R0, R5 ;  /* 0x0000000500007220 */ /* 0x001fc80000400000 */
[----:B------:R-:W-:-:S06]  /*0390*/  FFMA R0, R0, R7, 0.5 ;  /* 0x3f00000000007423 */ /* 0x000fcc0000000007 */
[----:B------:R-:W0:Y:S02]  /*03a0*/  F2I.TRUNC.NTZ R0, R0 ;  /* 0x0000000000007305 */ /* 0x000e24000020f100 */
[----:B0-----:R-:W-:-:S05]  /*03b0*/  VIMNMX R7, PT, PT, R0, 0xffff, PT ;  /* 0x0000ffff00077848 */ /* 0x001fca0003fe0100 */
[----:B------:R-:W-:Y:S01]  /*03c0*/  STG.E.U16 desc[UR6][R2.64], R7 ;  /* 0x0000000702007986 */ /* 0x000fe2000c101506 */
[----:B------:R-:W-:Y:S05]  /*03d0*/  EXIT ;  /* 0x000000000000794d */ /* 0x000fea0003800000 */
        .weak           $__internal_0_$__cuda_sm3x_div_rn_noftz_f32_slowpath
        .type           $__internal_0_$__cuda_sm3x_div_rn_noftz_f32_slowpath,@function
        .size           $__internal_0_$__cuda_sm3x_div_rn_noftz_f32_slowpath,(.L_x_42 - $__internal_0_$__cuda_sm3x_div_rn_noftz_f32_slowpath)
$__internal_0_$__cuda_sm3x_div_rn_noftz_f32_slowpath:
[----:B------:R-:W-:Y:S01]  /*03e0*/  SHF.R.U32.HI R5, RZ, 0x17, R0 ;  /* 0x00000017ff057819 */ /* 0x000fe20000011600 */
[----:B------:R-:W-:Y:S04]  /*03f0*/  BSSY.RECONVERGENT B0, `(.L_x_4) ;  /* 0x000005c000007945 */ /* 0x000fe80003800200 */
[----:B------:R-:W-:Y:S01]  /*0400*/  BSSY.RELIABLE B2, `(.L_x_5) ;  /* 0x000001a000027945 */ /* 0x000fe20003800100 */
[----:B------:R-:W-:Y:S02]  /*0410*/  MOV R6, R0 ;  /* 0x0000000000067202 */ /* 0x000fe40000000f00 */
[----:B------:R-:W-:-:S05]  /*0420*/  LOP3.LUT R5, R5, 0xff, RZ, 0xc0, !PT ;  /* 0x000000ff05057812 */ /* 0x000fca00078ec0ff */
[----:B------:R-:W-:-:S05]  /*0430*/  VIADD R8, R5, 0xffffffff ;  /* 0xffffffff05087836 */ /* 0x000fca0000000000 */
[----:B------:R-:W-:-:S13]  /*0440*/  ISETP.GT.U32.OR P0, PT, R8, 0xfd, !PT ;  /* 0x000000fd0800780c */ /* 0x000fda0007f04470 */
[----:B------:R-:W-:Y:S01]  /*0450*/  @!P0 IMAD.MOV.U32 R7, RZ, RZ, RZ ;  /* 0x000000ffff078224 */ /* 0x000fe200078e00ff */
[----:B------:R-:W-:Y:S06]  /*0460*/  @!P0 BRA `(.L_x_6) ;  /* 0x00000000004c8947 */ /* 0x000fec0003800000 */
[----:B------:R-:W-:-:S13]  /*0470*/  FSETP.GTU.FTZ.AND P0, PT, |R0|, +INF , PT ;  /* 0x7f8000000000780b */ /* 0x000fda0003f1c200 */
[----:B------:R-:W-:Y:S05]  /*0480*/  @P0 BREAK.RELIABLE B2 ;  /* 0x0000000000020942 */ /* 0x000fea0003800100 */
[----:B------:R-:W-:Y:S05]  /*0490*/  @P0 BRA `(.L_x_7) ;  /* 0x0000000400400947 */ /* 0x000fea0003800000 */
[----:B------:R-:W-:-:S05]  /*04a0*/  IMAD.MOV.U32 R7, RZ, RZ, 0x477fff00 ;  /* 0x477fff00ff077424 */ /* 0x000fca00078e00ff */
[----:B------:R-:W-:-:S13]  /*04b0*/  LOP3.LUT P0, RZ, R7, 0x7fffffff, R6, 0xc8, !PT ;  /* 0x7fffffff07ff7812 */ /* 0x000fda000780c806 */
[----:B------:R-:W-:Y:S05]  /*04c0*/  @!P0 BREAK.RELIABLE B2 ;  /* 0x0000000000028942 */ /* 0x000fea0003800100 */
[----:B------:R-:W-:Y:S05]  /*04d0*/  @!P0 BRA `(.L_x_8) ;  /* 0x0000000400288947 */ /* 0x000fea0003800000 */
[----:B------:R-:W-:-:S13]  /*04e0*/  LOP3.LUT P0, RZ, R6, 0x7fffffff, RZ, 0xc0, !PT ;  /* 0x7fffffff06ff7812 */ /* 0x000fda000780c0ff */
[----:B------:R-:W-:Y:S05]  /*04f0*/  @!P0 BREAK.RELIABLE B2 ;  /* 0x0000000000028942 */ /* 0x000fea0003800100 */
[----:B------:R-:W-:Y:S05]  /*0500*/  @!P0 BRA `(.L_x_9) ;  /* 0x0000000400148947 */ /* 0x000fea0003800000 */
[----:B------:R-:W-:Y:S02]  /*0510*/  FSETP.NEU.FTZ.AND P0, PT, |R0|, +INF , PT ;  /* 0x7f8000000000780b */ /* 0x000fe40003f1d200 */
[----:B------:R-:W-:-:S04]  /*0520*/  LOP3.LUT P1, RZ, R7, 0x7fffffff, RZ, 0xc0, !PT ;  /* 0x7fffffff07ff7812 */ /* 0x000fc8000782c0ff */
[----:B------:R-:W-:-:S13]  /*0530*/  PLOP3.LUT P0, PT, P0, P1, PT, 0x2f, 0xf2 ;  /* 0x0000000000f2781c */ /* 0x000fda0000702577 */
[----:B------:R-:W-:Y:S05]  /*0540*/  @P0 BREAK.RELIABLE B2 ;  /* 0x0000000000020942 */ /* 0x000fea0003800100 */
[----:B------:R-:W-:Y:S05]  /*0550*/  @P0 BRA `(.L_x_10) ;  /* 0x0000000000f40947 */ /* 0x000fea0003800000 */
[----:B------:R-:W-:-:S13]  /*0560*/  ISETP.GE.AND P0, PT, R8, RZ, PT ;  /* 0x000000ff0800720c */ /* 0x000fda0003f06270 */
[----:B------:R-:W-:Y:S02]  /*0570*/  @P0 IMAD.MOV.U32 R7, RZ, RZ, RZ ;  /* 0x000000ffff070224 */ /* 0x000fe400078e00ff */
[----:B------:R-:W-:Y:S01]  /*0580*/  @!P0 FFMA R6, R0, 1.84467440737095516160e+19, RZ ;  /* 0x5f80000000068823 */ /* 0x000fe200000000ff */
[----:B------:R-:W-:-:S07]  /*0590*/  @!P0 IMAD.MOV.U32 R7, RZ, RZ, -0x40 ;  /* 0xffffffc0ff078424 */ /* 0x000fce00078e00ff */
.L_x_6:
[----:B------:R-:W-:Y:S05]  /*05a0*/  BSYNC.RELIABLE B2 ;  /* 0x0000000000027941 */ /* 0x000fea0003800100 */
.L_x_5:
[----:B------:R-:W-:Y:S01]  /*05b0*/  UMOV UR4, 0x477fff00 ;  /* 0x477fff0000047882 */ /* 0x000fe20000000000 */
[----:B------:R-:W-:Y:S01]  /*05c0*/  IADD3 R5, PT, PT, R5, -0x7f, RZ ;  /* 0xffffff8105057810 */ /* 0x000fe20007ffe0ff */
[----:B------:R-:W-:Y:S01]  /*05d0*/  UIADD3 UR4, UPT, UPT, UR4, -0x7800000, URZ ;  /* 0xf880000004047890 */ /* 0x000fe2000fffe0ff */
[----:B------:R-:W-:Y:S02]  /*05e0*/  BSSY.RECONVERGENT B2, `(.L_x_11) ;  /* 0x0000033000027945 */ /* 0x000fe40003800200 */
[----:B------:R-:W-:Y:S01]  /*05f0*/  IADD3 R7, PT, PT, R7, -0xf, R5 ;  /* 0xfffffff107077810 */ /* 0x000fe20007ffe005 */
[----:B------:R-:W-:Y:S02]  /*0600*/  IMAD R0, R5, -0x800000, R6 ;  /* 0xff80000005007824 */ /* 0x000fe400078e0206 */
[----:B------:R-:W-:-:S03]  /*0610*/  FADD.FTZ R9, -RZ, -UR4 ;  /* 0x80000004ff097e21 */ /* 0x000fc60008010100 */
[----:B------:R-:W0:Y:S02]  /*0620*/  MUFU.RCP R8, UR4 ;  /* 0x0000000400087d08 */ /* 0x000e240008001000 */
[----:B0-----:R-:W-:-:S04]  /*0630*/  FFMA R11, R8, R9, 1 ;  /* 0x3f800000080b7423 */ /* 0x001fc80000000009 */
[----:B------:R-:W-:-:S04]  /*0640*/  FFMA R11, R8, R11, R8 ;  /* 0x0000000b080b7223 */ /* 0x000fc80000000008 */
[----:B------:R-:W-:-:S04]  /*0650*/  FFMA R6, R0, R11, RZ ;  /* 0x0000000b00067223 */ /* 0x000fc800000000ff */
[----:B------:R-:W-:-:S04]  /*0660*/  FFMA R8, R9, R6, R0 ;  /* 0x0000000609087223 */ /* 0x000fc80000000000 */
[----:B------:R-:W-:-:S04]  /*0670*/  FFMA R8, R11, R8, R6 ;  /* 0x000000080b087223 */ /* 0x000fc80000000006 */
[----:B------:R-:W-:-:S04]  /*0680*/  FFMA R9, R9, R8, R0 ;  /* 0x0000000809097223 */ /* 0x000fc80000000000 */
[----:B------:R-:W-:-:S05]  /*0690*/  FFMA R6, R11, R9, R8 ;  /* 0x000000090b067223 */ /* 0x000fca0000000008 */
[----:B------:R-:W-:-:S04]  /*06a0*/  SHF.R.U32.HI R0, RZ, 0x17, R6 ;  /* 0x00000017ff007819 */ /* 0x000fc80000011606 */
[----:B------:R-:W-:-:S05]  /*06b0*/  LOP3.LUT R0, R0, 0xff, RZ, 0xc0, !PT ;  /* 0x000000ff00007812 */ /* 0x000fca00078ec0ff */
[----:B------:R-:W-:-:S04]  /*06c0*/  IMAD.IADD R10, R0, 0x1, R7 ;  /* 0x00000001000a7824 */ /* 0x000fc800078e0207 */
[----:B------:R-:W-:-:S05]  /*06d0*/  VIADD R0, R10, 0xffffffff ;  /* 0xffffffff0a007836 */ /* 0x000fca0000000000 */
[----:B------:R-:W-:-:S13]  /*06e0*/  ISETP.GE.U32.AND P0, PT, R0, 0xfe, PT ;  /* 0x000000fe0000780c */ /* 0x000fda0003f06070 */
[----:B------:R-:W-:Y:S05]  /*06f0*/  @!P0 BRA `(.L_x_12) ;  /* 0x0000000000808947 */ /* 0x000fea0003800000 */
[----:B------:R-:W-:-:S13]  /*0700*/  ISETP.GT.AND P0, PT, R10, 0xfe, PT ;  /* 0x000000fe0a00780c */ /* 0x000fda0003f04270 */
[----:B------:R-:W-:Y:S05]  /*0710*/  @P0 BRA `(.L_x_13) ;  /* 0x00000000006c0947 */ /* 0x000fea0003800000 */
[----:B------:R-:W-:-:S13]  /*0720*/  ISETP.GE.AND P0, PT, R10, 0x1, PT ;  /* 0x000000010a00780c */ /* 0x000fda0003f06270 */
[----:B------:R-:W-:Y:S05]  /*0730*/  @P0 BRA `(.L_x_14) ;  /* 0x0000000000740947 */ /* 0x000fea0003800000 */
[----:B------:R-:W-:Y:S02]  /*0740*/  ISETP.GE.AND P0, PT, R10, -0x18, PT ;  /* 0xffffffe80a00780c */ /* 0x000fe40003f06270 */
[----:B------:R-:W-:-:S11]  /*0750*/  LOP3.LUT R6, R6, 0x80000000, RZ, 0xc0, !PT ;  /* 0x8000000006067812 */ /* 0x000fd600078ec0ff */
[----:B------:R-:W-:Y:S05]  /*0760*/  @!P0 BRA `(.L_x_14) ;  /* 0x0000000000688947 */ /* 0x000fea0003800000 */
[CC--:B------:R-:W-:Y:S01]  /*0770*/  FFMA.RZ R0, R11.reuse, R9.reuse, R8 ;  /* 0x000000090b007223 */ /* 0x0c0fe2000000c008 */
[----:B------:R-:W-:Y:S01]  /*0780*/  IMAD.MOV R7, RZ, RZ, -R10 ;  /* 0x000000ffff077224 */ /* 0x000fe200078e0a0a */
[C---:B------:R-:W-:Y:S02]  /*0790*/  ISETP.NE.AND P2, PT, R10.reuse, RZ, PT ;  /* 0x000000ff0a00720c */ /* 0x040fe40003f45270 */
[----:B------:R-:W-:Y:S02]  /*07a0*/  ISETP.NE.AND P1, PT, R10, RZ, PT ;  /* 0x000000ff0a00720c */ /* 0x000fe40003f25270 */
[----:B------:R-:W-:Y:S01]  /*07b0*/  LOP3.LUT R5, R0, 0x7fffff, RZ, 0xc0, !PT ;  /* 0x007fffff00057812 */ /* 0x000fe200078ec0ff */
[CCC-:B------:R-:W-:Y:S01]  /*07c0*/  FFMA.RP R0, R11.reuse, R9.reuse, R8.reuse ;  /* 0x000000090b007223 */ /* 0x1c0fe20000008008 */
[----:B------:R-:W-:Y:S01]  /*07d0*/  FFMA.RM R11, R11, R9, R8 ;  /* 0x000000090b0b7223 */ /* 0x000fe20000004008 */
[----:B------:R-:W-:Y:S01]  /*07e0*/  VIADD R8, R10, 0x20 ;  /* 0x000000200a087836 */ /* 0x000fe20000000000 */
[----:B------:R-:W-:-:S03]  /*07f0*/  LOP3.LUT R5, R5, 0x800000, RZ, 0xfc, !PT ;  /* 0x0080000005057812 */ /* 0x000fc600078efcff */
[----:B------:R-:W-:Y:S02]  /*0800*/  FSETP.NEU.FTZ.AND P0, PT, R0, R11, PT ;  /* 0x0000000b0000720b */ /* 0x000fe40003f1d000 */
[----:B------:R-:W-:Y:S02]  /*0810*/  SHF.L.U32 R8, R5, R8, RZ ;  /* 0x0000000805087219 */ /* 0x000fe400000006ff */
[----:B------:R-:W-:Y:S02]  /*0820*/  SEL R0, R7, RZ, P2 ;  /* 0x000000ff07007207 */ /* 0x000fe40001000000 */
[----:B------:R-:W-:Y:S02]  /*0830*/  ISETP.NE.AND P1, PT, R8, RZ, P1 ;  /* 0x000000ff0800720c */ /* 0x000fe40000f25270 */
[----:B------:R-:W-:Y:S02]  /*0840*/  SHF.R.U32.HI R0, RZ, R0, R5 ;  /* 0x00000000ff007219 */ /* 0x000fe40000011605 */
[----:B------:R-:W-:-:S02]  /*0850*/  PLOP3.LUT P0, PT, P0, P1, PT, 0xf8, 0x8f ;  /* 0x00000000008f781c */ /* 0x000fc40000703f70 */
[----:B------:R-:W-:Y:S02]  /*0860*/  SHF.R.U32.HI R8, RZ, 0x1, R0 ;  /* 0x00000001ff087819 */ /* 0x000fe40000011600 */
[----:B------:R-:W-:-:S04]  /*0870*/  SEL R5, RZ, 0x1, !P0 ;  /* 0x00000001ff057807 */ /* 0x000fc80004000000 */
[----:B------:R-:W-:-:S04]  /*0880*/  LOP3.LUT R5, R5, 0x1, R8, 0xf8, !PT ;  /* 0x0000000105057812 */ /* 0x000fc800078ef808 */
[----:B------:R-:W-:-:S04]  /*0890*/  LOP3.LUT R5, R5, R0, RZ, 0xc0, !PT ;  /* 0x0000000005057212 */ /* 0x000fc800078ec0ff */
[----:B------:R-:W-:-:S04]  /*08a0*/  IADD3 R5, PT, PT, R8, R5, RZ ;  /* 0x0000000508057210 */ /* 0x000fc80007ffe0ff */
[----:B------:R-:W-:Y:S01]  /*08b0*/  LOP3.LUT R6, R5, R6, RZ, 0xfc, !PT ;  /* 0x0000000605067212 */ /* 0x000fe200078efcff */
[----:B------:R-:W-:Y:S06]  /*08c0*/  BRA `(.L_x_14) ;  /* 0x0000000000107947 */ /* 0x000fec0003800000 */
.L_x_13:
[----:B------:R-:W-:-:S04]  /*08d0*/  LOP3.LUT R6, R6, 0x80000000, RZ, 0xc0, !PT ;  /* 0x8000000006067812 */ /* 0x000fc800078ec0ff */
[----:B------:R-:W-:Y:S01]  /*08e0*/  LOP3.LUT R6, R6, 0x7f800000, RZ, 0xfc, !PT ;  /* 0x7f80000006067812 */ /* 0x000fe200078efcff */
[----:B------:R-:W-:Y:S06]  /*08f0*/  BRA `(.L_x_14) ;  /* 0x0000000000047947 */ /* 0x000fec0003800000 */
.L_x_12:
[----:B------:R-:W-:-:S07]  /*0900*/  IMAD R6, R7, 0x800000, R6 ;  /* 0x0080000007067824 */ /* 0x000fce00078e0206 */
.L_x_14:
[----:B------:R-:W-:Y:S05]  /*0910*/  BSYNC.RECONVERGENT B2 ;  /* 0x0000000000027941 */ /* 0x000fea0003800200 */
.L_x_11:
[----:B------:R-:W-:Y:S05]  /*0920*/  BRA `(.L_x_15) ;  /* 0x0000000000207947 */ /* 0x000fea0003800000 */
.L_x_10:
[----:B------:R-:W-:-:S04]  /*0930*/  LOP3.LUT R6, R7, 0x80000000, R6, 0x48, !PT ;  /* 0x8000000007067812 */ /* 0x000fc800078e4806 */
[----:B------:R-:W-:Y:S01]  /*0940*/  LOP3.LUT R6, R6, 0x7f800000, RZ, 0xfc, !PT ;  /* 0x7f80000006067812 */ /* 0x000fe200078efcff */
[----:B------:R-:W-:Y:S06]  /*0950*/  BRA `(.L_x_15) ;  /* 0x0000000000147947 */ /* 0x000fec0003800000 */
.L_x_9:
[----:B------:R-:W-:Y:S01]  /*0960*/  LOP3.LUT R6, R7, 0x80000000, R6, 0x48, !PT ;  /* 0x8000000007067812 */ /* 0x000fe200078e4806 */
[----:B------:R-:W-:Y:S06]  /*0970*/  BRA `(.L_x_15) ;  /* 0x00000000000c7947 */ /* 0x000fec0003800000 */
.L_x_8:
[----:B------:R-:W0:Y:S01]  /*0980*/  MUFU.RSQ R6, -QNAN ;  /* 0xffc0000000067908 */ /* 0x000e220000001400 */
[----:B------:R-:W-:Y:S05]  /*0990*/  BRA `(.L_x_15) ;  /* 0x0000000000047947 */ /* 0x000fea0003800000 */
.L_x_7:
[----:B------:R-:W-:-:S07]  /*09a0*/  FADD.FTZ R6, R0, 65535 ;  /* 0x477fff0000067421 */ /* 0x000fce0000010000 */
.L_x_15:
[----:B------:R-:W-:Y:S05]  /*09b0*/  BSYNC.RECONVERGENT B0 ;  /* 0x0000000000007941 */ /* 0x000fea0003800200 */
.L_x_4:
[----:B------:R-:W-:-:S04]  /*09c0*/  IMAD.MOV.U32 R5, RZ, RZ, 0x0 ;  /* 0x00000000ff057424 */ /* 0x000fc800078e00ff */
[----:B0-----:R-:W-:Y:S05]  /*09d0*/  RET.REL.NODEC R4 `(_Z25nppiExp_16u_C1RSfs_kernelPKtiPtiiii) ;  /* 0xfffffff404887950 */ /* 0x001fea0003c3ffff */
.L_x_16:
        /* <DEDUP_REMOVED lines=10> */
.L_x_42:


//--------------------- .text._Z24nppiExp_8u_C1RSfs_kernelPKhiPhiiii --------------------------
	.section	.text._Z24nppiExp_8u_C1RSfs_kernelPKhiPhiiii,"ax",@progbits
	.align	128
        .global         _Z24nppiExp_8u_C1RSfs_kernelPKhiPhiiii
        .type           _Z24nppiExp_8u_C1RSfs_kernelPKhiPhiiii,@function
        .size           _Z24nppiExp_8u_C1RSfs_kernelPKhiPhiiii,(.L_x_43 - _Z24nppiExp_8u_C1RSfs_kernelPKhiPhiiii)
        .other          _Z24nppiExp_8u_C1RSfs_kernelPKhiPhiiii,@"STO_CUDA_ENTRY STV_DEFAULT"
_Z24nppiExp_8u_C1RSfs_kernelPKhiPhiiii:
.text._Z24nppiExp_8u_C1RSfs_kernelPKhiPhiiii:
        /* <DEDUP_REMOVED lines=15> */
[----:B------:R-:W-:Y:S01]  /*00f0*/  SHF.R.S32.HI R6, RZ, 0x1f, R2 ;  /* 0x0000001fff067819 */ /* 0x000fe20000011402 */
[----:B------:R-:W1:Y:S01]  /*0100*/  LDCU.64 UR8, c[0x0][0x380] ;  /* 0x00007000ff0877ac */ /* 0x000e620008000a00 */
[----:B------:R-:W2:Y:S01]  /*0110*/  LDCU.64 UR6, c[0x0][0x358] ;  /* 0x00006b00ff0677ac */ /* 0x000ea20008000a00 */
[----:B------:R-:W3:Y:S01]  /*0120*/  LDCU UR5, c[0x0][0x3a4] ;  /* 0x00007480ff0577ac */ /* 0x000ee20008000800 */
[----:B0-----:R-:W-:Y:S01]  /*0130*/  IMAD R5, R0, UR4, RZ ;  /* 0x0000000400057c24 */ /* 0x001fe2000f8e02ff */
[----:B------:R-:W0:Y:S04]  /*0140*/  LDCU UR4, c[0x0][0x398] ;  /* 0x00007300ff0477ac */ /* 0x000e280008000800 */
[----:B------:R-:W-:-:S02]  /*0150*/  SHF.R.S32.HI R3, RZ, 0x1f, R5 ;  /* 0x0000001fff037819 */ /* 0x000fc40000011405 */
[----:B-1----:R-:W-:-:S04]  /*0160*/  IADD3 R4, P0, P1, R5, UR8, R2 ;  /* 0x0000000805047c10 */ /* 0x002fc8000f91e002 */
[----:B------:R-:W-:Y:S01]  /*0170*/  IADD3.X R5, PT, PT, R3, UR9, R6, P0, P1 ;  /* 0x0000000903057c10 */ /* 0x000fe200087e2406 */
[----:B------:R-:W1:Y:S04]  /*0180*/  LDCU.64 UR8, c[0x0][0x390] ;  /* 0x00007200ff0877ac */ /* 0x000e680008000a00 */
[----:B--2---:R2:W5:Y:S01]  /*0190*/  LDG.E.U8 R4, desc[UR6][R4.64] ;  /* 0x0000000604047981 */ /* 0x004562000c1e1100 */
[----:B---3--:R-:W-:Y:S01]  /*01a0*/  UISETP.NE.AND UP0, UPT, UR5, URZ, UPT ;  /* 0x000000ff0500728c */ /* 0x008fe2000bf05270 */
[----:B------:R-:W-:Y:S01]  /*01b0*/  BSSY.RECONVERGENT B0, `(.L_x_17) ;  /* 0x0000055000007945 */ /* 0x000fe20003800200 */
[----:B0-----:R-:W-:-:S05]  /*01c0*/  IMAD R3, R0, UR4, RZ ;  /* 0x0000000400037c24 */ /* 0x001fca000f8e02ff */
[----:B-1----:R-:W-:Y:S02]  /*01d0*/  IADD3 R2, P0, P1, R3, UR8, R2 ;  /* 0x0000000803027c10 */ /* 0x002fe4000f91e002 */
[----:B------:R-:W-:-:S04]  /*01e0*/  SHF.R.S32.HI R3, RZ, 0x1f, R3 ;  /* 0x0000001fff037819 */ /* 0x000fc80000011403 */
[----:B------:R-:W-:Y:S01]  /*01f0*/  IADD3.X R3, PT, PT, R3, UR9, R6, P0, P1 ;  /* 0x0000000903037c10 */ /* 0x000fe200087e2406 */
[----:B--2---:R-:W-:Y:S06]  /*0200*/  BRA.U UP0, `(.L_x_18) ;  /* 0x0000000100bc7547 */ /* 0x004fec000b800000 */
[----:B-----5:R-:W-:Y:S01]  /*0210*/  ISETP.GT.AND P0, PT, R4, 0x2, PT ;  /* 0x000000020400780c */ /* 0x020fe20003f04270 */
[----:B------:R-:W-:-:S12]  /*0220*/  BSSY.RELIABLE B1, `(.L_x_19) ;  /* 0x0000019000017945 */ /* 0x000fd80003800100 */
[----:B------:R-:W-:Y:S05]  /*0230*/  @P0 BRA `(.L_x_20) ;  /* 0x0000000000380947 */ /* 0x000fea0003800000 */
[----:B------:R-:W-:Y:S01]  /*0240*/  ISETP.NE.AND P0, PT, R4, RZ, PT ;  /* 0x000000ff0400720c */ /* 0x000fe20003f05270 */
[----:B------:R-:W-:-:S12]  /*0250*/  IMAD.MOV.U32 R0, RZ, RZ, 0x1 ;  /* 0x00000001ff007424 */ /* 0x000fd800078e00ff */
[----:B------:R-:W-:Y:S05]  /*0260*/  @!P0 BREAK.RELIABLE B1 ;  /* 0x0000000000018942 */ /* 0x000fea0003800100 */
[----:B------:R-:W-:Y:S05]  /*0270*/  @!P0 BRA `(.L_x_21) ;  /* 0x0000000400208947 */ /* 0x000fea0003800000 */
[----:B------:R-:W-:-:S13]  /*0280*/  ISETP.NE.AND P0, PT, R4, 0x1, PT ;  /* 0x000000010400780c */ /* 0x000fda0003f05270 */
[----:B------:R-:W-:Y:S05]  /*0290*/  @!P0 BREAK.RELIABLE B1 ;  /* 0x0000000000018942 */ /* 0x000fea0003800100 */
[----:B------:R-:W-:Y:S05]  /*02a0*/  @!P0 BRA `(.L_x_22) ;  /* 0x0000000000148947 */ /* 0x000fea0003800000 */
[----:B------:R-:W-:-:S13]  /*02b0*/  ISETP.NE.AND P0, PT, R4, 0x2, PT ;  /* 0x000000020400780c */ /* 0x000fda0003f05270 */
[----:B------:R-:W-:Y:S05]  /*02c0*/  @!P0 BREAK.RELIABLE B1 ;  /* 0x0000000000018942 */ /* 0x000fea0003800100 */
[----:B------:R-:W-:Y:S05]  /*02d0*/  @P0 BRA `(.L_x_23) ;  /* 0x0000000000340947 */ /* 0x000fea0003800000 */
[----:B------:R-:W-:Y:S01]  /*02e0*/  IMAD.MOV.U32 R0, RZ, RZ, 0x7 ;  /* 0x00000007ff007424 */ /* 0x000fe200078e00ff */
[----:B------:R-:W-:Y:S06]  /*02f0*/  BRA `(.L_x_21) ;  /* 0x0000000400007947 */ /* 0x000fec0003800000 */
.L_x_22:
[----:B------:R-:W-:Y:S01]  /*0300*/  IMAD.MOV.U32 R0, RZ, RZ, 0x3 ;  /* 0x00000003ff007424 */ /* 0x000fe200078e00ff */
[----:B------:R-:W-:Y:S06]  /*0310*/  BRA `(.L_x_21) ;  /* 0x0000000000f87947 */ /* 0x000fec0003800000 */
.L_x_20:
[----:B------:R-:W-:-:S13]  /*0320*/  ISETP.NE.AND P0, PT, R4, 0x3, PT ;  /* 0x000000030400780c */ /* 0x000fda0003f05270 */
[----:B------:R-:W-:Y:S05]  /*0330*/  @!P0 BREAK.RELIABLE B1 ;  /* 0x0000000000018942 */ /* 0x000fea0003800100 */
[----:B------:R-:W-:Y:S05]  /*0340*/  @!P0 BRA `(.L_x_24) ;  /* 0x0000000000648947 */ /* 0x000fea0003800000 */
[----:B------:R-:W-:-:S13]  /*0350*/  ISETP.NE.AND P0, PT, R4, 0x4, PT ;  /* 0x000000040400780c */ /* 0x000fda0003f05270 */
[----:B------:R-:W-:Y:S05]  /*0360*/  @!P0 BREAK.RELIABLE B1 ;  /* 0x0000000000018942 */ /* 0x000fea0003800100 */
[----:B------:R-:W-:Y:S05]  /*0370*/  @!P0 BRA `(.L_x_25) ;  /* 0x0000000000508947 */ /* 0x000fea0003800000 */
[----:B------:R-:W-:-:S13]  /*0380*/  ISETP.NE.AND P0, PT, R4, 0x5, PT ;  /* 0x000000050400780c */ /* 0x000fda0003f05270 */
[----:B------:R-:W-:Y:S05]  /*0390*/  @!P0 BREAK.RELIABLE B1 ;  /* 0x0000000000018942 */ /* 0x000fea0003800100 */
[----:B------:R-:W-:Y:S05]  /*03a0*/  @!P0 BRA `(.L_x_26) ;  /* 0x00000000003c8947 */ /* 0x000fea0003800000 */
.L_x_23:
[----:B------:R-:W-:Y:S05]  /*03b0*/  BSYNC.RELIABLE B1 ;  /* 0x0000000000017941 */ /* 0x000fea0003800100 */
.L_x_19:
[----:B------:R-:W0:Y:S01]  /*03c0*/  I2F.U16 R4, R4 ;  /* 0x0000000400047306 */ /* 0x000e220000101000 */
[----:B------:R-:W-:Y:S02]  /*03d0*/  HFMA2 R6, -RZ, RZ, 3.7421875, 0 ;  /* 0x437c0000ff067431 */ /* 0x000fe400000001ff */
[----:B------:R-:W-:Y:S02]  /*03e0*/  IMAD.MOV.U32 R5, RZ, RZ, 0x3bbb989d ;  /* 0x3bbb989dff057424 */ /* 0x000fe400078e00ff */
[----:B0-----:R-:W-:-:S04]  /*03f0*/  FMUL R0, R4, 1.0986000299453735352 ;  /* 0x3f8c9eed04007820 */ /* 0x001fc80000400000 */
[----:B------:R-:W-:-:S04]  /*0400*/  FFMA.SAT R5, R0, R5, 0.5 ;  /* 0x3f00000000057423 */ /* 0x000fc80000002005 */
[----:B------:R-:W-:-:S04]  /*0410*/  FFMA.RM R5, R5, R6, 12582913 ;  /* 0x4b40000105057423 */ /* 0x000fc80000004006 */
[C---:B------:R-:W-:Y:S01]  /*0420*/  FADD R7, R5.reuse, -12583039 ;  /* 0xcb40007f05077421 */ /* 0x040fe20000000000 */
[----:B------:R-:W-:-:S03]  /*0430*/  IMAD.SHL.U32 R5, R5, 0x800000, RZ ;  /* 0x0080000005057824 */ /* 0x000fc600078e00ff */
[----:B------:R-:W-:-:S04]  /*0440*/  FFMA R7, R0, 1.4426950216293334961, -R7 ;  /* 0x3fb8aa3b00077823 */ /* 0x000fc80000000807 */
[----:B------:R-:W-:-:S04]  /*0450*/  FFMA R7, R0, 1.925963033500011079e-08, R7 ;  /* 0x32a5706000077823 */ /* 0x000fc80000000007 */
[----:B------:R-:W0:Y:S02]  /*0460*/  MUFU.EX2 R0, R7 ;  /* 0x0000000700007308 */ /* 0x000e240000000800 */
[----:B0-----:R-:W-:-:S06]  /*0470*/  FFMA R0, R5, R0, 0.5 ;  /* 0x3f00000005007423 */ /* 0x001fcc0000000000 */
[----:B------:R-:W0:Y:S01]  /*0480*/  F2I.TRUNC.NTZ R0, R0 ;  /* 0x0000000000007305 */ /* 0x000e22000020f100 */
[----:B------:R-:W-:Y:S05]  /*0490*/  BRA `(.L_x_21) ;  /* 0x0000000000987947 */ /* 0x000fea0003800000 */
.L_x_26:
[----:B------:R-:W-:Y:S01]  /*04a0*/  IMAD.MOV.U32 R0, RZ, RZ, 0x94 ;  /* 0x00000094ff007424 */ /* 0x000fe200078e00ff */
[----:B------:R-:W-:Y:S06]  /*04b0*/  BRA `(.L_x_21) ;  /* 0x0000000000907947 */ /* 0x000fec0003800000 */
.L_x_25:
[----:B------:R-:W-:Y:S01]  /*04c0*/  IMAD.MOV.U32 R0, RZ, RZ, 0x37 ;  /* 0x00000037ff007424 */ /* 0x000fe200078e00ff */
[----:B------:R-:W-:Y:S06]  /*04d0*/  BRA `(.L_x_21) ;  /* 0x0000000000887947 */ /* 0x000fec0003800000 */
.L_x_24:
[----:B------:R-:W-:Y:S01]  /*04e0*/  IMAD.MOV.U32 R0, RZ, RZ, 0x14 ;  /* 0x00000014ff007424 */ /* 0x000fe200078e00ff */
[----:B------:R-:W-:Y:S06]  /*04f0*/  BRA `(.L_x_21) ;  /* 0x0000000000807947 */ /* 0x000fec0003800000 */
.L_x_18:
[----:B-----5:R-:W0:Y:S01]  /*0500*/  I2F.U16 R0, R4 ;  /* 0x0000000400007306 */ /* 0x020e220000101000 */
[----:B------:R-:W-:Y:S01]  /*0510*/  MOV R6, 0x3b808081 ;  /* 0x3b80808100067802 */ /* 0x000fe20000000f00 */
[----:B------:R-:W-:Y:S01]  /*0520*/  IMAD.MOV.U32 R5, RZ, RZ, 0x437f0000 ;  /* 0x437f0000ff057424 */ /* 0x000fe200078e00ff */
[----:B------:R-:W-:Y:S03]  /*0530*/  BSSY.RECONVERGENT B2, `(.L_x_27) ;  /* 0x000000b000027945 */ /* 0x000fe60003800200 */
[----:B------:R-:W-:-:S04]  /*0540*/  FFMA R5, R6, -R5, 1 ;  /* 0x3f80000006057423 */ /* 0x000fc80000000805 */
[----:B------:R-:W-:Y:S01]  /*0550*/  FFMA R5, R5, R6, 0.0039215688593685626984 ;  /* 0x3b80808105057423 */ /* 0x000fe20000000006 */
[----:B0-----:R-:W0:Y:S03]  /*0560*/  FCHK P0, R0, 255 ;  /* 0x437f000000007902 */ /* 0x001e260000000000 */
[----:B------:R-:W-:-:S04]  /*0570*/  FFMA R6, R0, R5, RZ ;  /* 0x0000000500067223 */ /* 0x000fc800000000ff */
[----:B------:R-:W-:-:S04]  /*0580*/  FFMA R7, R6, -255, R0 ;  /* 0xc37f000006077823 */ /* 0x000fc80000000000 */
[----:B------:R-:W-:Y:S01]  /*0590*/  FFMA R5, R5, R7, R6 ;  /* 0x0000000705057223 */ /* 0x000fe20000000006 */
[----:B0-----:R-:W-:Y:S06]  /*05a0*/  @!P0 BRA `(.L_x_28) ;  /* 0x00000000000c8947 */ /* 0x001fec0003800000 */
[----:B------:R-:W-:-:S07]  /*05b0*/  MOV R4, 0x5d0 ;  /* 0x000005d000047802 */ /* 0x000fce0000000f00 */
[----:B------:R-:W-:Y:S05]  /*05c0*/  CALL.REL.NOINC `($__internal_1_$__cuda_sm3x_div_rn_noftz_f32_slowpath) ;  /* 0x0000000000607944 */ /* 0x000fea0003c00000 */
[----:B------:R-:W-:-:S07]  /*05d0*/  IMAD.MOV.U32 R5, RZ, RZ, R6 ;  /* 0x000000ffff057224 */ /* 0x000fce00078e0006 */
.L_x_28:
[----:B------:R-:W-:Y:S05]  /*05e0*/  BSYNC.RECONVERGENT B2 ;  /* 0x0000000000027941 */ /* 0x000fea0003800200 */
.L_x_27:
        /* <DEDUP_REMOVED lines=8> */
[----:B------:R-:W-:-:S03]  /*0670*/  SHF.L.U32 R0, R0, 0x17, RZ ;  /* 0x0000001700007819 */ /* 0x000fc600000006ff */
[----:B------:R-:W-:-:S04]  /*0680*/  FFMA R4, R5, 1.4426950216293334961, -R4 ;  /* 0x3fb8aa3b05047823 */ /* 0x000fc80000000804 */
[----:B------:R-:W-:Y:S01]  /*0690*/  FFMA R4, R5, 1.925963033500011079e-08, R4 ;  /* 0x32a5706005047823 */ /* 0x000fe20000000004 */
[----:B0-----:R-:W-:-:S03]  /*06a0*/  USHF.L.U32 UR4, UR4, UR5, URZ ;  /* 0x0000000504047299 */ /* 0x001fc600080006ff */
[----:B------:R-:W0:Y:S03]  /*06b0*/  MUFU.EX2 R5, R4 ;  /* 0x0000000400057308 */ /* 0x000e260000000800 */
[----:B------:R-:W-:Y:S01]  /*06c0*/  I2FP.F32.S32 R7, UR4 ;  /* 0x0000000400077c45 */ /* 0x000fe20008201400 */
[----:B0-----:R-:W-:-:S04]  /*06d0*/  FMUL R0, R0, R5 ;  /* 0x0000000500007220 */ /* 0x001fc80000400000 */
[----:B------:R-:W-:-:S06]  /*06e0*/  FFMA R0, R0, R7, 0.5 ;  /* 0x3f00000000007423 */ /* 0x000fcc0000000007 */
[----:B------:R-:W1:Y:S02]  /*06f0*/  F2I.TRUNC.NTZ R0, R0 ;  /* 0x0000000000007305 */ /* 0x000e64000020f100 */
.L_x_21:
[----:B------:R-:W-:Y:S05]  /*0700*/  BSYNC.RECONVERGENT B0 ;  /* 0x0000000000007941 */ /* 0x000fea0003800200 */
.L_x_17:
[----:B------:R-:W-:Y:S05]  /*0710*/  WARPSYNC.ALL ;  /* 0x0000000000007948 */ /* 0x000fea0003800000 */
[----:B01----:R-:W-:-:S05]  /*0720*/  VIMNMX R5, PT, PT, R0, 0xff, PT ;  /* 0x000000ff00057848 */ /* 0x003fca0003fe0100 */
[----:B------:R-:W-:Y:S01]  /*0730*/  STG.E.U8 desc[UR6][R2.64], R5 ;  /* 0x0000000502007986 */ /* 0x000fe2000c101106 */
[----:B------:R-:W-:Y:S05]  /*0740*/  EXIT ;  /* 0x000000000000794d */ /* 0x000fea0003800000 */
        .weak           $__internal_1_$__cuda_sm3x_div_rn_noftz_f32_slowpath
        .type           $__internal_1_$__cuda_sm3x_div_rn_noftz_f32_slowpath,@function
        .size           $__internal_1_$__cuda_sm3x_div_rn_noftz_f32_slowpath,(.L_x_43 - $__internal_1_$__cuda_sm3x_div_rn_noftz_f32_slowpath)
$__internal_1_$__cuda_sm3x_div_rn_noftz_f32_slowpath:
[--C-:B------:R-:W-:Y:S01]  /*0750*/  SHF.R.U32.HI R5, RZ, 0x17, R0.reuse ;  /* 0x00000017ff057819 */ /* 0x100fe20000011600 */
[----:B------:R-:W-:Y:S04]  /*0760*/  BSSY.RECONVERGENT B1, `(.L_x_29) ;  /* 0x000005c000017945 */ /* 0x000fe80003800200 */
[----:B------:R-:W-:Y:S01]  /*0770*/  BSSY.RELIABLE B3, `(.L_x_30) ;  /* 0x000001a000037945 */ /* 0x000fe20003800100 */
[----:B------:R-:W-:Y:S01]  /*0780*/  IMAD.MOV.U32 R6, RZ, RZ, R0 ;  /* 0x000000ffff067224 */ /* 0x000fe200078e0000 */
        /* <DEDUP_REMOVED lines=8> */
[----:B------:R-:W-:-:S05]  /*0810*/  HFMA2 R7, -RZ, RZ, 3.748046875, 0 ;  /* 0x437f0000ff077431 */ /* 0x000fca00000001ff */
        /* <DEDUP_REMOVED lines=15> */
.L_x_31:
[----:B------:R-:W-:Y:S05]  /*0910*/  BSYNC.RELIABLE B3 ;  /* 0x0000000000037941 */ /* 0x000fea0003800100 */
.L_x_30:
[----:B------:R-:W-:Y:S01]  /*0920*/  UMOV UR4, 0x437f0000 ;  /* 0x437f000000047882 */ /* 0x000fe20000000000 */
[----:B------:R-:W-:Y:S01]  /*0930*/  VIADD R5, R5, 0xffffff81 ;  /* 0xffffff8105057836 */ /* 0x000fe20000000000 */
[----:B------:R-:W-:Y:S01]  /*0940*/  UIADD3 UR4, UPT, UPT, UR4, -0x3800000, URZ ;  /* 0xfc80000004047890 */ /* 0x000fe2000fffe0ff */
[----:B------:R-:W-:Y:S02]  /*0950*/  BSSY.RECONVERGENT B3, `(.L_x_36) ;  /* 0x0000033000037945 */ /* 0x000fe40003800200 */
[----:B------:R-:W-:Y:S01]  /*0960*/  IMAD R0, R5, -0x800000, R6 ;  /* 0xff80000005007824 */ /* 0x000fe200078e0206 */
[----:B------:R-:W-:Y:S02]  /*0970*/  IADD3 R7, PT, PT, R7, -0x7, R5 ;  /* 0xfffffff907077810 */ /* 0x000fe40007ffe005 */
        /* <DEDUP_REMOVED lines=10> */
[----:B------:R-:W-:-:S04]  /*0a20*/  LOP3.LUT R0, R0, 0xff, RZ, 0xc0, !PT ;  /* 0x000000ff00007812 */ /* 0x000fc800078ec0ff */
[----:B------:R-:W-:-:S05]  /*0a30*/  IADD3 R10, PT, PT, R0, R7, RZ ;  /* 0x00000007000a7210 */ /* 0x000fca0007ffe0ff */
        /* <DEDUP_REMOVED lines=32> */
.L_x_38:
[----:B------:R-:W-:-:S04]  /*0c40*/  LOP3.LUT R6, R6, 0x80000000, RZ, 0xc0, !PT ;  /* 0x8000000006067812 */ /* 0x000fc800078ec0ff */
[----:B------:R-:W-:Y:S01]  /*0c50*/  LOP3.LUT R6, R6, 0x7f800000, RZ, 0xfc, !PT ;  /* 0x7f80000006067812 */ /* 0x000fe200078efcff */
[----:B------:R-:W-:Y:S06]  /*0c60*/  BRA `(.L_x_39) ;  /* 0x0000000000047947 */ /* 0x000fec0003800000 */
.L_x_37:
[----:B------:R-:W-:-:S07]  /*0c70*/  IMAD R6, R7, 0x800000, R6 ;  /* 0x0080000007067824 */ /* 0x000fce00078e0206 */
.L_x_39:
[----:B------:R-:W-:Y:S05]  /*0c80*/  BSYNC.RECONVERGENT B3 ;  /* 0x0000000000037941 */ /* 0x000fea0003800200 */
.L_x_36:
[----:B------:R-:W-:Y:S05]  /*0c90*/  BRA `(.L_x_40) ;  /* 0x0000000000207947 */ /* 0x000fea0003800000 */
.L_x_35:
[----:B------:R-:W-:-:S04]  /*0ca0*/  LOP3.LUT R6, R7, 0x80000000, R6, 0x48, !PT ;  /* 0x8000000007067812 */ /* 0x000fc800078e4806 */
[----:B------:R-:W-:Y:S01]  /*0cb0*/  LOP3.LUT R6, R6, 0x7f800000, RZ, 0xfc, !PT ;  /* 0x7f80000006067812 */ /* 0x000fe200078efcff */
[----:B------:R-:W-:Y:S06]  /*0cc0*/  BRA `(.L_x_40) ;  /* 0x0000000000147947 */ /* 0x000fec0003800000 */
.L_x_34:
[----:B------:R-:W-:Y:S01]  /*0cd0*/  LOP3.LUT R6, R7, 0x80000000, R6, 0x48, !PT ;  /* 0x8000000007067812 */ /* 0x000fe200078e4806 */
[----:B------:R-:W-:Y:S06]  /*0ce0*/  BRA `(.L_x_40) ;  /* 0x00000000000c7947 */ /* 0x000fec0003800000 */
.L_x_33:
[----:B------:R-:W0:Y:S01]  /*0cf0*/  MUFU.RSQ R6, -QNAN ;  /* 0xffc0000000067908 */ /* 0x000e220000001400 */
[----:B------:R-:W-:Y:S05]  /*0d00*/  BRA `(.L_x_40) ;  /* 0x0000000000047947 */ /* 0x000fea0003800000 */
.L_x_32:
[----:B------:R-:W-:-:S07]  /*0d10*/  FADD.FTZ R6, R0, 255 ;  /* 0x437f000000067421 */ /* 0x000fce0000010000 */
.L_x_40:
[----:B------:R-:W-:Y:S05]  /*0d20*/  BSYNC.RECONVERGENT B1 ;  /* 0x0000000000017941 */ /* 0x000fea0003800200 */
.L_x_29:
[----:B------:R-:W-:-:S04]  /*0d30*/  IMAD.MOV.U32 R5, RZ, RZ, 0x0 ;  /* 0x00000000ff057424 */ /* 0x000fc800078e00ff */
[----:B0-----:R-:W-:Y:S05]  /*0d40*/  RET.REL.NODEC R4 `(_Z24nppiExp_8u_C1RSfs_kernelPKhiPhiiii) ;  /* 0xfffffff004ac7950 */ /* 0x001fea0003c3ffff */
.L_x_41:
        /* <DEDUP_REMOVED lines=11> */
.L_x_43:


//--------------------- .nv.shared.reserved.0     --------------------------
	.section	.nv.shared.reserved.0,"aw",@nobits
	.weak		__nv_reservedSMEM_offset_0_alias
	.size		__nv_reservedSMEM_offset_0_alias, 0, 64
	.other		__nv_reservedSMEM_offset_0_alias,@"STO_CUDA_RESERVED_SHARED STV_DEFAULT"
__nv_reservedSMEM_offset_0_alias:
	.zero		0
	.zero		64


//--------------------- .nv.constant0._Z22nppiExp_32f_C1R_kernelPKfiPfiii --------------------------
	.section	.nv.constant0._Z22nppiExp_32f_C1R_kernelPKfiPfiii,"a",@progbits
	.sectionflags	@""
	.align	4
.nv.constant0._Z22nppiExp_32f_C1R_kernelPKfiPfiii:
	.zero		932


//--------------------- .nv.constant0._Z25nppiExp_16s_C1RSfs_kernelPKsiPsiiii --------------------------
	.section	.nv.constant0._Z25nppiExp_16s_C1RSfs_kernelPKsiPsiiii,"a",@progbits
	.sectionflags	@""
	.align	4
.nv.constant0._Z25nppiExp_16s_C1RSfs_kernelPKsiPsiiii:
	.zero		936


//--------------------- .nv.constant0._Z25nppiExp_16u_C1RSfs_kernelPKtiPtiiii --------------------------
	.section	.nv.constant0._Z25nppiExp_16u_C1RSfs_kernelPKtiPtiiii,"a",@progbits
	.sectionflags	@""
	.align	4
.nv.constant0._Z25nppiExp_16u_C1RSfs_kernelPKtiPtiiii:
	.zero		936


//--------------------- .nv.constant0._Z24nppiExp_8u_C1RSfs_kernelPKhiPhiiii --------------------------
	.section	.nv.constant0._Z24nppiExp_8u_C1RSfs_kernelPKhiPhiiii,"a",@progbits
	.sectionflags	@""
	.align	4
.nv.constant0._Z24nppiExp_8u_C1RSfs_kernelPKhiPhiiii:
	.zero		936


//--------------------- SYMBOLS --------------------------

	.type		.nv.reservedSmem.offset0,@object
	.size		.nv.reservedSmem.offset0,0x4
